def matmul_kernel(
    a_ptr,
    b_ptr,
    c_ptr,
    M,
    N,
    K,
    stride_am,
    stride_ak,
    stride_bk,
    stride_bn,
    stride_cm,
    stride_cn,
    BLOCK_M: tl.constexpr,
    BLOCK_N: tl.constexpr,
    BLOCK_K: tl.constexpr,
    GROUP_M: tl.constexpr,
):
    pid = tl.program_id(axis=0)
    num_pid_m = tl.cdiv(M, BLOCK_M)
    num_pid_n = tl.cdiv(N, BLOCK_N)
    num_pid_in_group = GROUP_M * num_pid_n
    group_id = pid // num_pid_in_group
    first_pid_m = group_id * GROUP_M
    group_size_m = min(num_pid_m - first_pid_m, GROUP_M)
    pid_m = first_pid_m + ((pid % num_pid_in_group) % group_size_m)
    pid_n = (pid % num_pid_in_group) // group_size_m

    offs_am = (pid_m * BLOCK_M + tl.arange(0, BLOCK_M)) % M
    offs_bn = (pid_n * BLOCK_N + tl.arange(0, BLOCK_N)) % N
    offs_k = tl.arange(0, BLOCK_K)
    a_ptrs = a_ptr + offs_am[:, None] * stride_am + offs_k[None, :] * stride_ak
    b_ptrs = b_ptr + offs_k[:, None] * stride_bk + offs_bn[None, :] * stride_bn

    acc = tl.zeros((BLOCK_M, BLOCK_N), dtype=tl.float32)
    for kk in range(0, tl.cdiv(K, BLOCK_K)):
        a = tl.load(a_ptrs, mask=offs_k[None, :] < K - kk * BLOCK_K, other=0.0)
        b = tl.load(b_ptrs, mask=offs_k[:, None] < K - kk * BLOCK_K, other=0.0)
        acc = tl.dot(a, b, acc)
        a_ptrs += BLOCK_K * stride_ak
        b_ptrs += BLOCK_K * stride_bk

    c = acc.to(c_ptr.dtype.element_ty)
    offs_cm = pid_m * BLOCK_M + tl.arange(0, BLOCK_M)
    offs_cn = pid_n * BLOCK_N + tl.arange(0, BLOCK_N)
    c_ptrs = c_ptr + offs_cm[:, None] * stride_cm + offs_cn[None, :] * stride_cn
    mask = (offs_cm[:, None] < M) & (offs_cn[None, :] < N)
    tl.store(c_ptrs, c, mask=mask)

# config = {"BLOCK_K": 32, "BLOCK_M": 64, "BLOCK_N": 256, "GROUP_M": 8, "arch": "sm_100", "dtype": "fp8e5m2", "num_ctas": 1, "num_stages": 3, "num_warps": 16}
# arch = sm_100


// ===== COMPILED SASS (sm_100a) =====

	.target	sm_100a

	.elftype	@"ET_EXEC"


//--------------------- .note.nv.tkinfo           --------------------------
	.section	.note.nv.tkinfo,"",@"SHT_NOTE"
	.sectionflags	@"SHF_NOTE_NV_TKINFO"
	.tkinfo
        /*0018*/ 	.word	0x00000081
        /*0030*/ 	.string	""
        /*0030*/ 	.string	"ptxas-blackwell"
        /*0030*/ 	.string	"Cuda compilation tools, release 12.9, V12.9.86"
        /*0030*/ 	.string	"Build cuda_12.9.r12.9/compiler.36037853_0"
        /*0030*/ 	.string	"-v  -suppress-debug-info  -lineinfo  -arch sm_100a "



//--------------------- .note.nv.cuver            --------------------------
	.section	.note.nv.cuver,"",@"SHT_NOTE"
	.sectionflags	@"SHF_NOTE_NV_CUVER"
        /*0018*/ 	.short	0x0001
        /*001a*/ 	.short	0x0064
        /*001c*/ 	.short	0x0001
        /*001e*/ 	.short	0x0000
        /*0020*/ 	.short	0x0001
        /*0022*/ 	.short	0x0000


//--------------------- .nv.info                  --------------------------
	.section	.nv.info,"",@"SHT_CUDA_INFO"
	.align	4


	//----- nvinfo : EIATTR_REGCOUNT
	.align		4
        /*0000*/ 	.byte	0x04, 0x2f
        /*0002*/ 	.short	(.L_1 - .L_0)
	.align		4
.L_0:
        /*0004*/ 	.word	index@(matmul_kernel)
        /*0008*/ 	.word	0x00000080


	//----- nvinfo : EIATTR_FRAME_SIZE
	.align		4
.L_1:
        /*000c*/ 	.byte	0x04, 0x11
        /*000e*/ 	.short	(.L_3 - .L_2)
	.align		4
.L_2:
        /*0010*/ 	.word	index@(matmul_kernel)
        /*0014*/ 	.word	0x00000010


	//----- nvinfo : EIATTR_MIN_STACK_SIZE
	.align		4
.L_3:
        /*0018*/ 	.byte	0x04, 0x12
        /*001a*/ 	.short	(.L_5 - .L_4)
	.align		4
.L_4:
        /*001c*/ 	.word	index@(matmul_kernel)
        /*0020*/ 	.word	0x00000010
.L_5:


//--------------------- .nv.info.matmul_kernel    --------------------------
	.section	.nv.info.matmul_kernel,"",@"SHT_CUDA_INFO"
	.sectionflags	@""
	.align	4


	//----- nvinfo : EIATTR_CUDA_API_VERSION
	.align		4
        /*0000*/ 	.byte	0x04, 0x37
        /*0002*/ 	.short	(.L_7 - .L_6)
.L_6:
        /*0004*/ 	.word	0x00000081


	//----- nvinfo : EIATTR_KPARAM_INFO
	.align		4
.L_7:
        /*0008*/ 	.byte	0x04, 0x17
        /*000a*/ 	.short	(.L_9 - .L_8)
.L_8:
        /*000c*/ 	.word	0x00000000
        /*0010*/ 	.short	0x000d
        /*0012*/ 	.short	0x0048
        /*0014*/ 	.byte	0x00, 0xf4, 0x21, 0x00


	//----- nvinfo : EIATTR_KPARAM_INFO
	.align		4
.L_9:
        /*0018*/ 	.byte	0x04, 0x17
        /*001a*/ 	.short	(.L_11 - .L_10)
.L_10:
        /*001c*/ 	.word	0x00000000
        /*0020*/ 	.short	0x000c
        /*0022*/ 	.short	0x0040
        /*0024*/ 	.byte	0x00, 0xf4, 0x21, 0x00


	//----- nvinfo : EIATTR_KPARAM_INFO
	.align		4
.L_11:
        /*0028*/ 	.byte	0x04, 0x17
        /*002a*/ 	.short	(.L_13 - .L_12)
.L_12:
        /*002c*/ 	.word	0x00000000
        /*0030*/ 	.short	0x000b
        /*0032*/ 	.short	0x0038
        /*0034*/ 	.byte	0x00, 0xf0, 0x11, 0x00


	//----- nvinfo : EIATTR_KPARAM_INFO
	.align		4
.L_13:
        /*0038*/ 	.byte	0x04, 0x17
        /*003a*/ 	.short	(.L_15 - .L_14)
.L_14:
        /*003c*/ 	.word	0x00000000
        /*0040*/ 	.short	0x000a
        /*0042*/ 	.short	0x0034
        /*0044*/ 	.byte	0x00, 0xf0, 0x11, 0x00


	//----- nvinfo : EIATTR_KPARAM_INFO
	.align		4
.L_15:
        /*0048*/ 	.byte	0x04, 0x17
        /*004a*/ 	.short	(.L_17 - .L_16)
.L_16:
        /*004c*/ 	.word	0x00000000
        /*0050*/ 	.short	0x0009
        /*0052*/ 	.short	0x0030
        /*0054*/ 	.byte	0x00, 0xf0, 0x11, 0x00


	//----- nvinfo : EIATTR_KPARAM_INFO
	.align		4
.L_17:
        /*0058*/ 	.byte	0x04, 0x17
        /*005a*/ 	.short	(.L_19 - .L_18)
.L_18:
        /*005c*/ 	.word	0x00000000
        /*0060*/ 	.short	0x0008
        /*0062*/ 	.short	0x002c
        /*0064*/ 	.byte	0x00, 0xf0, 0x11, 0x00


	//----- nvinfo : EIATTR_KPARAM_INFO
	.align		4
.L_19:
        /*0068*/ 	.byte	0x04, 0x17
        /*006a*/ 	.short	(.L_21 - .L_20)
.L_20:
        /*006c*/ 	.word	0x00000000
        /*0070*/ 	.short	0x0007
        /*0072*/ 	.short	0x0028
        /*0074*/ 	.byte	0x00, 0xf0, 0x11, 0x00


	//----- nvinfo : EIATTR_KPARAM_INFO
	.align		4
.L_21:
        /*0078*/ 	.byte	0x04, 0x17
        /*007a*/ 	.short	(.L_23 - .L_22)
.L_22:
        /*007c*/ 	.word	0x00000000
        /*0080*/ 	.short	0x0006
        /*0082*/ 	.short	0x0024
        /*0084*/ 	.byte	0x00, 0xf0, 0x11, 0x00


	//----- nvinfo : EIATTR_KPARAM_INFO
	.align		4
.L_23:
        /*0088*/ 	.byte	0x04, 0x17
        /*008a*/ 	.short	(.L_25 - .L_24)
.L_24:
        /*008c*/ 	.word	0x00000000
        /*0090*/ 	.short	0x0005
        /*0092*/ 	.short	0x0020
        /*0094*/ 	.byte	0x00, 0xf0, 0x11, 0x00


	//----- nvinfo : EIATTR_KPARAM_INFO
	.align		4
.L_25:
        /*0098*/ 	.byte	0x04, 0x17
        /*009a*/ 	.short	(.L_27 - .L_26)
.L_26:
        /*009c*/ 	.word	0x00000000
        /*00a0*/ 	.short	0x0004
        /*00a2*/ 	.short	0x001c
        /*00a4*/ 	.byte	0x00, 0xf0, 0x11, 0x00


	//----- nvinfo : EIATTR_KPARAM_INFO
	.align		4
.L_27:
        /*00a8*/ 	.byte	0x04, 0x17
        /*00aa*/ 	.short	(.L_29 - .L_28)
.L_28:
        /*00ac*/ 	.word	0x00000000
        /*00b0*/ 	.short	0x0003
        /*00b2*/ 	.short	0x0018
        /*00b4*/ 	.byte	0x00, 0xf0, 0x11, 0x00


	//----- nvinfo : EIATTR_KPARAM_INFO
	.align		4
.L_29:
        /*00b8*/ 	.byte	0x04, 0x17
        /*00ba*/ 	.short	(.L_31 - .L_30)
.L_30:
        /*00bc*/ 	.word	0x00000000
        /*00c0*/ 	.short	0x0002
        /*00c2*/ 	.short	0x0010
        /*00c4*/ 	.byte	0x00, 0xf4, 0x21, 0x00


	//----- nvinfo : EIATTR_KPARAM_INFO
	.align		4
.L_31:
        /*00c8*/ 	.byte	0x04, 0x17
        /*00ca*/ 	.short	(.L_33 - .L_32)
.L_32:
        /*00cc*/ 	.word	0x00000000
        /*00d0*/ 	.short	0x0001
        /*00d2*/ 	.short	0x0008
        /*00d4*/ 	.byte	0x00, 0xf4, 0x21, 0x00


	//----- nvinfo : EIATTR_KPARAM_INFO
	.align		4
.L_33:
        /*00d8*/ 	.byte	0x04, 0x17
        /*00da*/ 	.short	(.L_35 - .L_34)
.L_34:
        /*00dc*/ 	.word	0x00000000
        /*00e0*/ 	.short	0x0000
        /*00e2*/ 	.short	0x0000
        /*00e4*/ 	.byte	0x00, 0xf4, 0x21, 0x00


	//----- nvinfo : EIATTR_SPARSE_MMA_MASK
	.align		4
.L_35:
        /*00e8*/ 	.byte	0x03, 0x50
        /*00ea*/ 	.short	0x0000


	//----- nvinfo : EIATTR_MAXREG_COUNT
	.align		4
        /*00ec*/ 	.byte	0x03, 0x1b
        /*00ee*/ 	.short	0x0080


	//----- nvinfo : EIATTR_NUM_BARRIERS
	.align		4
        /*00f0*/ 	.byte	0x02, 0x4c
        /*00f2*/ 	.byte	0x01
	.zero		1


	//----- nvinfo : EIATTR_ANNOTATIONS
	.align		4
        /*00f4*/ 	.byte	0x04, 0x55
        /*00f6*/ 	.short	(.L_37 - .L_36)


	//   ....[0]....
.L_36:
        /*00f8*/ 	.word	0x00000001
        /*00fc*/ 	.byte	0x80, 0x05, 0x00, 0x00, 0x01, 0x00, 0x00, 0x00, 0x90, 0x05, 0x00, 0x00, 0x01, 0x00, 0x00, 0x00
        /*010c*/ 	.byte	0x00, 0x06, 0x00, 0x00, 0x01, 0x00, 0x00, 0x00, 0xd0, 0x16, 0x00, 0x00, 0x01, 0x00, 0x00, 0x00
        /*011c*/ 	.byte	0xf0, 0x2d, 0x00, 0x00, 0x01, 0x00, 0x00, 0x00, 0x20, 0x2e, 0x00, 0x00, 0x01, 0x00, 0x00, 0x00
        /*012c*/ 	.byte	0x50, 0x2e, 0x00, 0x00


	//----- nvinfo : EIATTR_VRC_CTA_INIT_COUNT
	.align		4
.L_37:
        /*0130*/ 	.byte	0x02, 0x4a
	.zero		1
	.zero		1


	//----- nvinfo : EIATTR_EXIT_INSTR_OFFSETS
	.align		4
        /*0134*/ 	.byte	0x04, 0x1c
        /*0136*/ 	.short	(.L_39 - .L_38)


	//   ....[0]....
.L_38:
        /*0138*/ 	.word	0x00004490


	//   ....[1]....
        /*013c*/ 	.word	0x000044b0


	//----- nvinfo : EIATTR_REQNTID
	.align		4
.L_39:
        /*0140*/ 	.byte	0x04, 0x10
        /*0142*/ 	.short	(.L_41 - .L_40)
.L_40:
        /*0144*/ 	.word	0x00000200
        /*0148*/ 	.word	0x00000001
        /*014c*/ 	.word	0x00000001


	//----- nvinfo : EIATTR_CBANK_PARAM_SIZE
	.align		4
.L_41:
        /*0150*/ 	.byte	0x03, 0x19
        /*0152*/ 	.short	0x0050


	//----- nvinfo : EIATTR_PARAM_CBANK
	.align		4
        /*0154*/ 	.byte	0x04, 0x0a
        /*0156*/ 	.short	(.L_43 - .L_42)
	.align		4
.L_42:
        /*0158*/ 	.word	index@(.nv.constant0.matmul_kernel)
        /*015c*/ 	.short	0x0380
        /*015e*/ 	.short	0x0050


	//----- nvinfo : EIATTR_SW_WAR
	.align		4
.L_43:
        /*0160*/ 	.byte	0x04, 0x36
        /*0162*/ 	.short	(.L_45 - .L_44)
.L_44:
        /*0164*/ 	.word	0x00000008
.L_45:


//--------------------- .nv.compat                --------------------------
	.section	.nv.compat,"",@"SHT_CUDA_COMPAT_INFO"
	.align	4
        /*0000*/ 	.byte	0x02, 0x02, 0x02, 0x00, 0x02, 0x05, 0x05, 0x00, 0x02, 0x03, 0x00, 0x00, 0x02, 0x06, 0x01, 0x00


//--------------------- .nv.callgraph             --------------------------
	.section	.nv.callgraph,"",@"SHT_CUDA_CALLGRAPH"
	.align	4
	.sectionentsize	8
	.align		4
        /*0000*/ 	.word	0x00000000
	.align		4
        /*0004*/ 	.word	0xffffffff
	.align		4
        /*0008*/ 	.word	0x00000000
	.align		4
        /*000c*/ 	.word	0xfffffffe
	.align		4
        /*0010*/ 	.word	0x00000000
	.align		4
        /*0014*/ 	.word	0xfffffffd
	.align		4
        /*0018*/ 	.word	0x00000000
	.align		4
        /*001c*/ 	.word	0xfffffffc


//--------------------- .text.matmul_kernel       --------------------------
	.section	.text.matmul_kernel,"ax",@progbits
	.align	128
        .global         matmul_kernel
        .type           matmul_kernel,@function
        .size           matmul_kernel,(.L_x_4 - matmul_kernel)
        .other          matmul_kernel,@"STO_CUDA_ENTRY STV_DEFAULT"
matmul_kernel:
.text.matmul_kernel:
[----:B------:R-:W0:Y:S08]  /*0000*/  LDC R1, c[0x0][0x37c] ;  /* 0x0000df00ff017b82 */ /* 0x000e300000000800 */
[----:B------:R-:W1:Y:S01]  /*0010*/  LDC.64 R12, c[0x0][0x398] ;  /* 0x0000e600ff0c7b82 */ /* 0x000e620000000a00 */
[----:B------:R-:W2:Y:S01]  /*0020*/  S2R R5, SR_CTAID.X ;  /* 0x0000000000057919 */ /* 0x000ea20000002500 */
[----:B------:R-:W3:Y:S01]  /*0030*/  LDCU UR4, c[0x0][0x3a0] ;  /* 0x00007400ff0477ac */ /* 0x000ee20008000800 */
[----:B0-----:R-:W-:Y:S01]  /*0040*/  VIADD R1, R1, 0xfffffff0 ;  /* 0xfffffff001017836 */ /* 0x001fe20000000000 */
[----:B------:R-:W0:Y:S01]  /*0050*/  S2R R19, SR_TID.X ;  /* 0x0000000000137919 */ /* 0x000e220000002100 */
[----:B------:R-:W-:Y:S01]  /*0060*/  UMOV UR5, 0x400 ;  /* 0x0000040000057882 */ /* 0x000fe20000000000 */
[----:B------:R-:W4:Y:S02]  /*0070*/  LDCU.64 UR8, c[0x0][0x358] ;  /* 0x00006b00ff0877ac */ /* 0x000f240008000a00 */
[----:B------:R-:W5:Y:S01]  /*0080*/  S2UR UR6, SR_CgaCtaId ;  /* 0x00000000000679c3 */ /* 0x000f620000008800 */
[----:B------:R-:W0:Y:S01]  /*0090*/  LDCU UR7, c[0x0][0x3a0] ;  /* 0x00007400ff0777ac */ /* 0x000e220008000800 */
[----:B---3--:R-:W-:Y:S01]  /*00a0*/  UIADD3 UR4, UPT, UPT, UR4, 0x1f, URZ ;  /* 0x0000001f04047890 */ /* 0x008fe2000fffe0ff */
[----:B-1----:R-:W-:-:S03]  /*00b0*/  VIADD R0, R13, 0xff ;  /* 0x000000ff0d007836 */ /* 0x002fc60000000000 */
[----:B------:R-:W-:Y:S02]  /*00c0*/  UISETP.GT.AND UP0, UPT, UR4, 0x1f, UPT ;  /* 0x0000001f0400788c */ /* 0x000fe4000bf04270 */
[----:B------:R-:W-:Y:S01]  /*00d0*/  SHF.R.S32.HI R3, RZ, 0x1f, R0 ;  /* 0x0000001fff037819 */ /* 0x000fe20000011400 */
[----:B-----5:R-:W-:-:S03]  /*00e0*/  ULEA UR5, UR6, UR5, 0x18 ;  /* 0x0000000506057291 */ /* 0x020fc6000f8ec0ff */
[----:B------:R-:W-:Y:S02]  /*00f0*/  LEA.HI R3, R3, R0, RZ, 0x8 ;  /* 0x0000000003037211 */ /* 0x000fe400078f40ff */
[----:B--2---:R-:W-:Y:S02]  /*0100*/  IABS R8, R5 ;  /* 0x0000000500087213 */ /* 0x004fe40000000000 */
[----:B------:R-:W-:Y:S02]  /*0110*/  SHF.R.S32.HI R3, RZ, 0x8, R3 ;  /* 0x00000008ff037819 */ /* 0x000fe40000011403 */
[----:B0-----:R-:W-:Y:S02]  /*0120*/  SHF.R.U32.HI R16, RZ, 0x6, R19 ;  /* 0x00000006ff107819 */ /* 0x001fe40000011613 */
[----:B------:R-:W-:Y:S01]  /*0130*/  LEA.HI R17, R19, 0x8, RZ, 0x1a ;  /* 0x0000000813117811 */ /* 0x000fe200078fd0ff */
[----:B------:R-:W-:Y:S01]  /*0140*/  IMAD.SHL.U32 R4, R3, 0x8, RZ ;  /* 0x0000000803047824 */ /* 0x000fe200078e00ff */
[----:B------:R-:W-:-:S02]  /*0150*/  SGXT.U32 R16, R16, 0x3 ;  /* 0x000000031010781a */ /* 0x000fc40000000000 */
[----:B------:R-:W-:Y:S02]  /*0160*/  LEA.HI R18, R19, 0x18, RZ, 0x1a ;  /* 0x0000001813127811 */ /* 0x000fe400078fd0ff */
[-C--:B------:R-:W-:Y:S02]  /*0170*/  IABS R7, R4.reuse ;  /* 0x0000000400077213 */ /* 0x080fe40000000000 */
[----:B------:R-:W-:Y:S02]  /*0180*/  IABS R10, R4 ;  /* 0x00000004000a7213 */ /* 0x000fe40000000000 */
[----:B------:R-:W0:Y:S01]  /*0190*/  I2F.RP R0, R7 ;  /* 0x0000000700007306 */ /* 0x000e220000209400 */
[----:B------:R-:W-:-:S07]  /*01a0*/  LOP3.LUT R124, R16, 0x10, RZ, 0xfc, !PT ;  /* 0x00000010107c7812 */ /* 0x000fce00078efcff */
[----:B0-----:R-:W0:Y:S02]  /*01b0*/  MUFU.RCP R0, R0 ;  /* 0x0000000000007308 */ /* 0x001e240000001000 */
[----:B0-----:R-:W-:Y:S02]  /*01c0*/  VIADD R2, R0, 0xffffffe ;  /* 0x0ffffffe00027836 */ /* 0x001fe40000000000 */
[----:B------:R-:W-:-:S04]  /*01d0*/  IMAD.MOV R0, RZ, RZ, -R10 ;  /* 0x000000ffff007224 */ /* 0x000fc800078e0a0a */
[----:B------:R0:W1:Y:S02]  /*01e0*/  F2I.FTZ.U32.TRUNC.NTZ R3, R2 ;  /* 0x0000000200037305 */ /* 0x000064000021f000 */
[----:B0-----:R-:W-:Y:S02]  /*01f0*/  IMAD.MOV.U32 R2, RZ, RZ, RZ ;  /* 0x000000ffff027224 */ /* 0x001fe400078e00ff */
[----:B-1----:R-:W-:-:S04]  /*0200*/  IMAD.MOV R6, RZ, RZ, -R3 ;  /* 0x000000ffff067224 */ /* 0x002fc800078e0a03 */
[----:B------:R-:W-:Y:S02]  /*0210*/  IMAD R9, R6, R7, RZ ;  /* 0x0000000706097224 */ /* 0x000fe400078e02ff */
[----:B------:R-:W-:Y:S02]  /*0220*/  IMAD.MOV.U32 R6, RZ, RZ, R8 ;  /* 0x000000ffff067224 */ /* 0x000fe400078e0008 */
[----:B------:R-:W-:-:S06]  /*0230*/  IMAD.HI.U32 R3, R3, R9, R2 ;  /* 0x0000000903037227 */ /* 0x000fcc00078e0002 */
[----:B------:R-:W-:-:S04]  /*0240*/  IMAD.HI.U32 R3, R3, R6, RZ ;  /* 0x0000000603037227 */ /* 0x000fc800078e00ff */
[----:B------:R-:W-:-:S05]  /*0250*/  IMAD R0, R3, R0, R6 ;  /* 0x0000000003007224 */ /* 0x000fca00078e0206 */
[----:B------:R-:W-:-:S13]  /*0260*/  ISETP.GT.U32.AND P1, PT, R7, R0, PT ;  /* 0x000000000700720c */ /* 0x000fda0003f24070 */
[----:B------:R-:W-:Y:S02]  /*0270*/  @!P1 IMAD.IADD R0, R0, 0x1, -R7 ;  /* 0x0000000100009824 */ /* 0x000fe400078e0a07 */
[----:B------:R-:W-:Y:S01]  /*0280*/  @!P1 VIADD R3, R3, 0x1 ;  /* 0x0000000103039836 */ /* 0x000fe20000000000 */
[----:B------:R-:W-:Y:S02]  /*0290*/  ISETP.NE.AND P1, PT, R4, RZ, PT ;  /* 0x000000ff0400720c */ /* 0x000fe40003f25270 */
[----:B------:R-:W-:Y:S02]  /*02a0*/  ISETP.GE.U32.AND P0, PT, R0, R7, PT ;  /* 0x000000070000720c */ /* 0x000fe40003f06070 */
[----:B------:R-:W-:-:S04]  /*02b0*/  LOP3.LUT R0, R5, R4, RZ, 0x3c, !PT ;  /* 0x0000000405007212 */ /* 0x000fc800078e3cff */
[----:B------:R-:W-:Y:S01]  /*02c0*/  ISETP.GE.AND P2, PT, R0, RZ, PT ;  /* 0x000000ff0000720c */ /* 0x000fe20003f46270 */
[----:B------:R-:W-:-:S06]  /*02d0*/  VIADD R0, R12, 0x3f ;  /* 0x0000003f0c007836 */ /* 0x000fcc0000000000 */
[----:B------:R-:W-:-:S04]  /*02e0*/  @P0 VIADD R3, R3, 0x1 ;  /* 0x0000000103030836 */ /* 0x000fc80000000000 */
[----:B------:R-:W-:Y:S01]  /*02f0*/  IMAD.MOV.U32 R2, RZ, RZ, R3 ;  /* 0x000000ffff027224 */ /* 0x000fe200078e0003 */
[----:B------:R-:W-:-:S03]  /*0300*/  SHF.R.S32.HI R3, RZ, 0x1f, R0 ;  /* 0x0000001fff037819 */ /* 0x000fc60000011400 */
[----:B------:R-:W-:Y:S01]  /*0310*/  @!P2 IMAD.MOV R2, RZ, RZ, -R2 ;  /* 0x000000ffff02a224 */ /* 0x000fe200078e0a02 */
[----:B------:R-:W-:Y:S02]  /*0320*/  @!P1 LOP3.LUT R2, RZ, R4, RZ, 0x33, !PT ;  /* 0x00000004ff029212 */ /* 0x000fe400078e33ff */
[----:B------:R-:W-:-:S03]  /*0330*/  LEA.HI R3, R3, R0, RZ, 0x6 ;  /* 0x0000000003037211 */ /* 0x000fc600078f30ff */
[----:B------:R-:W-:Y:S02]  /*0340*/  IMAD.SHL.U32 R6, R2, 0x8, RZ ;  /* 0x0000000802067824 */ /* 0x000fe400078e00ff */
[----:B------:R-:W-:-:S03]  /*0350*/  IMAD.MOV R2, RZ, RZ, -R2 ;  /* 0x000000ffff027224 */ /* 0x000fc600078e0a02 */
[----:B------:R-:W-:Y:S01]  /*0360*/  LEA.HI.SX32 R3, R3, -R6, 0x1a ;  /* 0x8000000603037211 */ /* 0x000fe200078fd2ff */
[----:B------:R-:W-:-:S03]  /*0370*/  IMAD R4, R4, R2, R5 ;  /* 0x0000000204047224 */ /* 0x000fc600078e0205 */
[----:B------:R-:W-:Y:S02]  /*0380*/  VIMNMX R11, PT, PT, R3, 0x8, PT ;  /* 0x00000008030b7848 */ /* 0x000fe40003fe0100 */
[----:B------:R-:W-:Y:S02]  /*0390*/  IABS R9, R4 ;  /* 0x0000000400097213 */ /* 0x000fe40000000000 */
[----:B------:R-:W-:-:S04]  /*03a0*/  IABS R7, R11 ;  /* 0x0000000b00077213 */ /* 0x000fc80000000000 */
[----:B------:R-:W0:Y:S08]  /*03b0*/  I2F.RP R0, R7 ;  /* 0x0000000700007306 */ /* 0x000e300000209400 */
[----:B0-----:R-:W0:Y:S02]  /*03c0*/  MUFU.RCP R0, R0 ;  /* 0x0000000000007308 */ /* 0x001e240000001000 */
[----:B0-----:R-:W-:-:S06]  /*03d0*/  VIADD R3, R0, 0xffffffe ;  /* 0x0ffffffe00037836 */ /* 0x001fcc0000000000 */
[----:B------:R-:W0:Y:S02]  /*03e0*/  F2I.FTZ.U32.TRUNC.NTZ R3, R3 ;  /* 0x0000000300037305 */ /* 0x000e24000021f000 */
[----:B0-----:R-:W-:-:S04]  /*03f0*/  IMAD.MOV R8, RZ, RZ, -R3 ;  /* 0x000000ffff087224 */ /* 0x001fc800078e0a03 */
[----:B------:R-:W-:Y:S01]  /*0400*/  IMAD.MOV.U32 R2, RZ, RZ, R8 ;  /* 0x000000ffff027224 */ /* 0x000fe200078e0008 */
[----:B------:R-:W-:-:S03]  /*0410*/  IABS R8, R11 ;  /* 0x0000000b00087213 */ /* 0x000fc60000000000 */
[----:B------:R-:W-:Y:S02]  /*0420*/  IMAD R5, R2, R7, RZ ;  /* 0x0000000702057224 */ /* 0x000fe400078e02ff */
[----:B------:R-:W-:Y:S02]  /*0430*/  IMAD.MOV.U32 R2, RZ, RZ, RZ ;  /* 0x000000ffff027224 */ /* 0x000fe400078e00ff */
[----:B------:R-:W-:Y:S02]  /*0440*/  IMAD.MOV R0, RZ, RZ, -R8 ;  /* 0x000000ffff007224 */ /* 0x000fe400078e0a08 */
[----:B------:R-:W-:Y:S01]  /*0450*/  IMAD.HI.U32 R2, R3, R5, R2 ;  /* 0x0000000503027227 */ /* 0x000fe200078e0002 */
[----:B------:R-:W-:-:S05]  /*0460*/  LOP3.LUT R3, R19, 0x3f, RZ, 0xc0, !PT ;  /* 0x0000003f13037812 */ /* 0x000fca00078ec0ff */
        /* <DEDUP_REMOVED lines=8> */
[----:B------:R-:W-:-:S07]  /*04f0*/  ISETP.GE.AND P2, PT, R0, RZ, PT ;  /* 0x000000ff0000720c */ /* 0x000fce0003f46270 */
[----:B------:R-:W-:-:S06]  /*0500*/  @P0 VIADD R2, R2, 0x1 ;  /* 0x0000000102020836 */ /* 0x000fcc0000000000 */
[----:B------:R-:W-:Y:S01]  /*0510*/  @!P2 IMAD.MOV R2, RZ, RZ, -R2 ;  /* 0x000000ffff02a224 */ /* 0x000fe200078e0a02 */
[----:B------:R-:W-:-:S05]  /*0520*/  @!P1 LOP3.LUT R2, RZ, R11, RZ, 0x33, !PT ;  /* 0x0000000bff029212 */ /* 0x000fca00078e33ff */
[----:B------:R-:W-:Y:S02]  /*0530*/  IMAD.MOV R0, RZ, RZ, -R2 ;  /* 0x000000ffff007224 */ /* 0x000fe400078e0a02 */
[----:B------:R-:W-:Y:S02]  /*0540*/  IMAD.SHL.U32 R15, R2, 0x100, RZ ;  /* 0x00000100020f7824 */ /* 0x000fe400078e00ff */
[----:B------:R-:W-:-:S04]  /*0550*/  IMAD R0, R11, R0, R4 ;  /* 0x000000000b007224 */ /* 0x000fc800078e0204 */
[----:B------:R-:W-:-:S04]  /*0560*/  IMAD.IADD R0, R6, 0x1, R0 ;  /* 0x0000000106007824 */ /* 0x000fc800078e0200 */
[----:B------:R-:W-:-:S05]  /*0570*/  IMAD R56, R0, 0x40, R3 ;  /* 0x0000004000387824 */ /* 0x000fca00078e0203 */
[----:B------:R0:W-:Y:S04]  /*0580*/  STL [R1+0x4], R56 ;  /* 0x0000043801007387 */ /* 0x0001e80000100800 */
[----:B------:R0:W-:Y:S01]  /*0590*/  STL [R1], R15 ;  /* 0x0000000f01007387 */ /* 0x0001e20000100800 */
[----:B----4-:R-:W-:Y:S05]  /*05a0*/  BRA.U UP0, `(.L_x_0) ;  /* 0x00000001004c7547 */ /* 0x010fea000b800000 */
[----:B------:R-:W-:Y:S02]  /*05b0*/  SHF.R.U32.HI R0, RZ, 0x2, R19 ;  /* 0x00000002ff007819 */ /* 0x000fe40000011613 */
[----:B------:R-:W-:Y:S02]  /*05c0*/  CS2R R52, SRZ ;  /* 0x0000000000347805 */ /* 0x000fe4000001ff00 */
[----:B------:R-:W-:Y:S02]  /*05d0*/  CS2R R54, SRZ ;  /* 0x0000000000367805 */ /* 0x000fe4000001ff00 */
[----:B------:R-:W-:Y:S02]  /*05e0*/  CS2R R48, SRZ ;  /* 0x0000000000307805 */ /* 0x000fe4000001ff00 */
[----:B------:R-:W-:Y:S01]  /*05f0*/  CS2R R50, SRZ ;  /* 0x0000000000327805 */ /* 0x000fe2000001ff00 */
[----:B------:R1:W-:Y:S01]  /*0600*/  STL [R1+0x8], R0 ;  /* 0x0000080001007387 */ /* 0x0003e20000100800 */
[----:B------:R-:W-:-:S02]  /*0610*/  CS2R R44, SRZ ;  /* 0x00000000002c7805 */ /* 0x000fc4000001ff00 */
[----:B------:R-:W-:Y:S02]  /*0620*/  CS2R R46, SRZ ;  /* 0x00000000002e7805 */ /* 0x000fe4000001ff00 */
[----:B------:R-:W-:Y:S02]  /*0630*/  CS2R R40, SRZ ;  /* 0x0000000000287805 */ /* 0x000fe4000001ff00 */
[----:B------:R-:W-:Y:S02]  /*0640*/  CS2R R42, SRZ ;  /* 0x00000000002a7805 */ /* 0x000fe4000001ff00 */
[----:B------:R-:W-:Y:S02]  /*0650*/  CS2R R36, SRZ ;  /* 0x0000000000247805 */ /* 0x000fe4000001ff00 */
[----:B------:R-:W-:Y:S02]  /*0660*/  CS2R R38, SRZ ;  /* 0x0000000000267805 */ /* 0x000fe4000001ff00 */
[----:B------:R-:W-:-:S02]  /*0670*/  CS2R R32, SRZ ;  /* 0x0000000000207805 */ /* 0x000fc4000001ff00 */
[----:B------:R-:W-:Y:S02]  /*0680*/  CS2R R34, SRZ ;  /* 0x0000000000227805 */ /* 0x000fe4000001ff00 */
[----:B------:R-:W-:Y:S02]  /*0690*/  CS2R R28, SRZ ;  /* 0x00000000001c7805 */ /* 0x000fe4000001ff00 */
[----:B------:R-:W-:Y:S02]  /*06a0*/  CS2R R30, SRZ ;  /* 0x00000000001e7805 */ /* 0x000fe4000001ff00 */
[----:B------:R-:W-:Y:S02]  /*06b0*/  CS2R R24, SRZ ;  /* 0x0000000000187805 */ /* 0x000fe4000001ff00 */
[----:B------:R-:W-:Y:S01]  /*06c0*/  CS2R R26, SRZ ;  /* 0x00000000001a7805 */ /* 0x000fe2000001ff00 */
[----:B-1----:R-:W-:Y:S06]  /*06d0*/  BRA `(.L_x_1) ;  /* 0x0000002400c47947 */ /* 0x002fec0003800000 */
.L_x_0:
[----:B------:R-:W-:Y:S01]  /*06e0*/  IABS R10, R12 ;  /* 0x0000000c000a7213 */ /* 0x000fe20000000000 */
[C---:B------:R-:W-:Y:S01]  /*06f0*/  IMAD.SHL.U32 R43, R19.reuse, 0x2, RZ ;  /* 0x00000002132b7824 */ /* 0x040fe200078e00ff */
[----:B------:R-:W-:Y:S01]  /*0700*/  IABS R0, R13 ;  /* 0x0000000d00007213 */ /* 0x000fe20000000000 */
[----:B------:R-:W1:Y:S01]  /*0710*/  LDCU UR10, c[0x0][0x3b0] ;  /* 0x00007600ff0a77ac */ /* 0x000e620008000800 */
[----:B------:R-:W2:Y:S01]  /*0720*/  I2F.RP R7, R10 ;  /* 0x0000000a00077306 */ /* 0x000ea20000209400 */
[C---:B------:R-:W-:Y:S02]  /*0730*/  LEA.HI R14, R19.reuse, R15, RZ, 0x1b ;  /* 0x0000000f130e7211 */ /* 0x040fe400078fd8ff */
[----:B------:R-:W-:Y:S02]  /*0740*/  CS2R R52, SRZ ;  /* 0x0000000000347805 */ /* 0x000fe4000001ff00 */
[----:B------:R-:W-:Y:S01]  /*0750*/  IABS R11, R56 ;  /* 0x00000038000b7213 */ /* 0x000fe20000000000 */
[----:B------:R-:W3:Y:S01]  /*0760*/  LDCU UR11, c[0x0][0x3a4] ;  /* 0x00007480ff0b77ac */ /* 0x000ee20008000800 */
[----:B------:R-:W-:Y:S01]  /*0770*/  ISETP.GE.AND P1, PT, R56, RZ, PT ;  /* 0x000000ff3800720c */ /* 0x000fe20003f26270 */
[C---:B------:R-:W-:Y:S01]  /*0780*/  VIADD R8, R14.reuse, 0xf0 ;  /* 0x000000f00e087836 */ /* 0x040fe20000000000 */
[----:B------:R-:W-:Y:S01]  /*0790*/  LOP3.LUT R91, R19, 0x1f, RZ, 0xc0, !PT ;  /* 0x0000001f135b7812 */ /* 0x000fe200078ec0ff */
[----:B------:R-:W4:Y:S01]  /*07a0*/  I2F.RP R6, R0 ;  /* 0x0000000000067306 */ /* 0x000f220000209400 */
[----:B------:R-:W-:Y:S01]  /*07b0*/  VIADD R21, R14, 0xd0 ;  /* 0x000000d00e157836 */ /* 0x000fe20000000000 */
[----:B------:R-:W5:Y:S01]  /*07c0*/  LDCU.128 UR12, c[0x0][0x380] ;  /* 0x00007000ff0c77ac */ /* 0x000f620008000c00 */
[----:B------:R-:W-:-:S02]  /*07d0*/  ISETP.GE.AND P4, PT, R8, RZ, PT ;  /* 0x000000ff0800720c */ /* 0x000fc40003f86270 */
[----:B------:R-:W-:Y:S02]  /*07e0*/  CS2R R54, SRZ ;  /* 0x0000000000367805 */ /* 0x000fe4000001ff00 */
[----:B------:R-:W-:Y:S02]  /*07f0*/  CS2R R48, SRZ ;  /* 0x0000000000307805 */ /* 0x000fe4000001ff00 */
[----:B------:R-:W-:Y:S01]  /*0800*/  ISETP.GE.AND P2, PT, R21, RZ, PT ;  /* 0x000000ff1500720c */ /* 0x000fe20003f46270 */
[----:B------:R-:W-:Y:S01]  /*0810*/  USHF.R.S32.HI UR6, URZ, 0x1f, UR4 ;  /* 0x0000001fff067899 */ /* 0x000fe20008011404 */
[----:B--2---:R-:W2:Y:S01]  /*0820*/  MUFU.RCP R7, R7 ;  /* 0x0000000700077308 */ /* 0x004ea20000001000 */
[----:B------:R-:W-:Y:S02]  /*0830*/  CS2R R50, SRZ ;  /* 0x0000000000327805 */ /* 0x000fe4000001ff00 */
[----:B------:R-:W-:Y:S01]  /*0840*/  CS2R R46, SRZ ;  /* 0x00000000002e7805 */ /* 0x000fe2000001ff00 */
[----:B------:R-:W-:-:S04]  /*0850*/  ULEA.HI UR6, UR6, UR4, URZ, 0x5 ;  /* 0x0000000406067291 */ /* 0x000fc8000f8f28ff */
[----:B------:R-:W-:Y:S01]  /*0860*/  USHF.R.S32.HI UR6, URZ, 0x5, UR6 ;  /* 0x00000005ff067899 */ /* 0x000fe20008011406 */
[----:B----4-:R-:W4:Y:S01]  /*0870*/  MUFU.RCP R6, R6 ;  /* 0x0000000600067308 */ /* 0x010f220000001000 */
[----:B--2---:R-:W-:-:S07]  /*0880*/  VIADD R2, R7, 0xffffffe ;  /* 0x0ffffffe07027836 */ /* 0x004fce0000000000 */
[----:B------:R2:W0:Y:S01]  /*0890*/  F2I.FTZ.U32.TRUNC.NTZ R3, R2 ;  /* 0x0000000200037305 */ /* 0x000422000021f000 */
[----:B----4-:R-:W-:Y:S01]  /*08a0*/  VIADD R4, R6, 0xffffffe ;  /* 0x0ffffffe06047836 */ /* 0x010fe20000000000 */
[----:B------:R-:W-:-:S06]  /*08b0*/  SHF.R.U32.HI R6, RZ, 0x5, R19 ;  /* 0x00000005ff067819 */ /* 0x000fcc0000011613 */
[----:B------:R4:W1:Y:S01]  /*08c0*/  F2I.FTZ.U32.TRUNC.NTZ R5, R4 ;  /* 0x0000000400057305 */ /* 0x000862000021f000 */
[----:B--2---:R-:W-:Y:S02]  /*08d0*/  IMAD.MOV.U32 R2, RZ, RZ, RZ ;  /* 0x000000ffff027224 */ /* 0x004fe400078e00ff */
[----:B0-----:R-:W-:Y:S02]  /*08e0*/  IMAD.MOV R9, RZ, RZ, -R3 ;  /* 0x000000ffff097224 */ /* 0x001fe400078e0a03 */
[----:B----4-:R-:W-:Y:S02]  /*08f0*/  IMAD.MOV.U32 R4, RZ, RZ, RZ ;  /* 0x000000ffff047224 */ /* 0x010fe400078e00ff */
[----:B------:R-:W-:-:S04]  /*0900*/  IMAD R9, R9, R10, RZ ;  /* 0x0000000a09097224 */ /* 0x000fc800078e02ff */
[----:B------:R-:W-:Y:S01]  /*0910*/  IMAD.HI.U32 R3, R3, R9, R2 ;  /* 0x0000000903037227 */ /* 0x000fe200078e0002 */
[----:B------:R-:W-:-:S03]  /*0920*/  SGXT.U32 R2, R6, 0x4 ;  /* 0x000000040602781a */ /* 0x000fc60000000000 */
[----:B-1----:R-:W-:Y:S01]  /*0930*/  IMAD.MOV R7, RZ, RZ, -R5 ;  /* 0x000000ffff077224 */ /* 0x002fe200078e0a05 */
[----:B------:R-:W-:Y:S01]  /*0940*/  LOP3.LUT R2, R15, R2, RZ, 0xfc, !PT ;  /* 0x000000020f027212 */ /* 0x000fe200078efcff */
[----:B------:R-:W-:Y:S01]  /*0950*/  IMAD.HI.U32 R3, R3, R11, RZ ;  /* 0x0000000b03037227 */ /* 0x000fe200078e00ff */
[----:B------:R-:W-:Y:S02]  /*0960*/  IABS R15, R21 ;  /* 0x00000015000f7213 */ /* 0x000fe40000000000 */
[C---:B------:R-:W-:Y:S01]  /*0970*/  LOP3.LUT R20, R2.reuse, 0xe0, RZ, 0xfc, !PT ;  /* 0x000000e002147812 */ /* 0x040fe200078efcff */
[----:B------:R-:W-:Y:S01]  /*0980*/  IMAD R7, R7, R0, RZ ;  /* 0x0000000007077224 */ /* 0x000fe200078e02ff */
[----:B------:R-:W-:Y:S01]  /*0990*/  LOP3.LUT R22, R2, 0xc0, RZ, 0xfc, !PT ;  /* 0x000000c002167812 */ /* 0x000fe200078efcff */
[----:B------:R-:W-:Y:S01]  /*09a0*/  IMAD.MOV R3, RZ, RZ, -R3 ;  /* 0x000000ffff037224 */ /* 0x000fe200078e0a03 */
[----:B------:R-:W-:Y:S01]  /*09b0*/  IABS R9, R20 ;  /* 0x0000001400097213 */ /* 0x000fe20000000000 */
[----:B------:R-:W-:Y:S01]  /*09c0*/  IMAD.HI.U32 R4, R5, R7, R4 ;  /* 0x0000000705047227 */ /* 0x000fe200078e0004 */
[----:B------:R-:W-:-:S02]  /*09d0*/  IABS R7, R8 ;  /* 0x0000000800077213 */ /* 0x000fc40000000000 */
[----:B------:R-:W-:Y:S01]  /*09e0*/  LOP3.LUT R24, R2, 0xa0, RZ, 0xfc, !PT ;  /* 0x000000a002187812 */ /* 0x000fe200078efcff */
[----:B------:R-:W-:Y:S01]  /*09f0*/  IMAD R11, R10, R3, R11 ;  /* 0x000000030a0b7224 */ /* 0x000fe200078e020b */
[----:B------:R-:W-:Y:S01]  /*0a00*/  IABS R41, R2 ;  /* 0x0000000200297213 */ /* 0x000fe20000000000 */
[----:B------:R-:W-:Y:S01]  /*0a10*/  IMAD.HI.U32 R3, R4, R7, RZ ;  /* 0x0000000704037227 */ /* 0x000fe200078e00ff */
[----:B------:R-:W-:Y:S02]  /*0a20*/  IABS R23, R24 ;  /* 0x0000001800177213 */ /* 0x000fe40000000000 */
[----:B------:R-:W-:Y:S01]  /*0a30*/  ISETP.GT.U32.AND P0, PT, R10, R11, PT ;  /* 0x0000000b0a00720c */ /* 0x000fe20003f04070 */
[----:B------:R-:W-:-:S04]  /*0a40*/  IMAD.HI.U32 R5, R4, R9, RZ ;  /* 0x0000000904057227 */ /* 0x000fc800078e00ff */
[----:B------:R-:W-:Y:S02]  /*0a50*/  IMAD.MOV R3, RZ, RZ, -R3 ;  /* 0x000000ffff037224 */ /* 0x000fe400078e0a03 */
[----:B------:R-:W-:Y:S02]  /*0a60*/  IMAD.MOV R8, RZ, RZ, -R5 ;  /* 0x000000ffff087224 */ /* 0x000fe400078e0a05 */
[C---:B------:R-:W-:Y:S02]  /*0a70*/  IMAD R5, R0.reuse, R3, R7 ;  /* 0x0000000300057224 */ /* 0x040fe400078e0207 */
[C---:B------:R-:W-:Y:S02]  /*0a80*/  IMAD R7, R0.reuse, R8, R9 ;  /* 0x0000000800077224 */ /* 0x040fe400078e0209 */
[----:B------:R-:W-:Y:S01]  /*0a90*/  @!P0 IMAD.IADD R11, R11, 0x1, -R10 ;  /* 0x000000010b0b8824 */ /* 0x000fe200078e0a0a */
[----:B------:R-:W-:Y:S01]  /*0aa0*/  ISETP.GT.U32.AND P3, PT, R0, R5, PT ;  /* 0x000000050000720c */ /* 0x000fe20003f64070 */
[----:B------:R-:W-:Y:S01]  /*0ab0*/  IMAD.HI.U32 R6, R4, R15, RZ ;  /* 0x0000000f04067227 */ /* 0x000fe200078e00ff */
[----:B------:R-:W-:-:S02]  /*0ac0*/  ISETP.GT.U32.AND P6, PT, R0, R7, PT ;  /* 0x000000070000720c */ /* 0x000fc40003fc4070 */
[----:B------:R-:W-:Y:S01]  /*0ad0*/  ISETP.GT.U32.AND P0, PT, R10, R11, PT ;  /* 0x0000000b0a00720c */ /* 0x000fe20003f04070 */
[----:B------:R-:W-:Y:S02]  /*0ae0*/  IMAD.MOV R6, RZ, RZ, -R6 ;  /* 0x000000ffff067224 */ /* 0x000fe400078e0a06 */
[----:B------:R-:W-:Y:S02]  /*0af0*/  VIADD R3, R14, 0xb0 ;  /* 0x000000b00e037836 */ /* 0x000fe40000000000 */
[----:B------:R-:W-:Y:S01]  /*0b00*/  IMAD R9, R0, R6, R15 ;  /* 0x0000000600097224 */ /* 0x000fe200078e020f */
[----:B------:R-:W-:Y:S02]  /*0b10*/  IABS R15, R22 ;  /* 0x00000016000f7213 */ /* 0x000fe40000000000 */
[----:B------:R-:W-:Y:S01]  /*0b20*/  IABS R21, R3 ;  /* 0x0000000300157213 */ /* 0x000fe20000000000 */
[--C-:B------:R-:W-:Y:S01]  /*0b30*/  @!P3 IMAD.IADD R5, R5, 0x1, -R0.reuse ;  /* 0x000000010505b824 */ /* 0x100fe200078e0a00 */
[----:B------:R-:W-:Y:S01]  /*0b40*/  ISETP.GE.AND P5, PT, R3, RZ, PT ;  /* 0x000000ff0300720c */ /* 0x000fe20003fa6270 */
[----:B------:R-:W-:-:S02]  /*0b50*/  @!P6 IMAD.IADD R7, R7, 0x1, -R0 ;  /* 0x000000010707e824 */ /* 0x000fc400078e0a00 */
[----:B------:R-:W-:Y:S01]  /*0b60*/  IMAD.HI.U32 R6, R4, R15, RZ ;  /* 0x0000000f04067227 */ /* 0x000fe200078e00ff */
[C---:B------:R-:W-:Y:S02]  /*0b70*/  ISETP.GT.U32.AND P6, PT, R0.reuse, R5, PT ;  /* 0x000000050000720c */ /* 0x040fe40003fc4070 */
[----:B------:R-:W-:Y:S01]  /*0b80*/  ISETP.GT.U32.AND P3, PT, R0, R7, PT ;  /* 0x000000070000720c */ /* 0x000fe20003f64070 */
[----:B------:R-:W-:-:S04]  /*0b90*/  IMAD.HI.U32 R8, R4, R21, RZ ;  /* 0x0000001504087227 */ /* 0x000fc800078e00ff */
[----:B------:R-:W-:Y:S01]  /*0ba0*/  @!P0 IMAD.IADD R11, R11, 0x1, -R10 ;  /* 0x000000010b0b8824 */ /* 0x000fe200078e0a0a */
[----:B------:R-:W-:Y:S01]  /*0bb0*/  ISETP.NE.AND P0, PT, R12, RZ, PT ;  /* 0x000000ff0c00720c */ /* 0x000fe20003f05270 */
[----:B------:R-:W-:Y:S02]  /*0bc0*/  IMAD.MOV R6, RZ, RZ, -R6 ;  /* 0x000000ffff067224 */ /* 0x000fe400078e0a06 */
[----:B------:R-:W-:Y:S02]  /*0bd0*/  IMAD.MOV R8, RZ, RZ, -R8 ;  /* 0x000000ffff087224 */ /* 0x000fe400078e0a08 */
[----:B------:R-:W-:Y:S02]  /*0be0*/  IMAD.MOV.U32 R3, RZ, RZ, R11 ;  /* 0x000000ffff037224 */ /* 0x000fe400078e000b */
[C---:B------:R-:W-:Y:S02]  /*0bf0*/  IMAD R11, R0.reuse, R6, R15 ;  /* 0x00000006000b7224 */ /* 0x040fe400078e020f */
[----:B------:R-:W-:-:S02]  /*0c00*/  IMAD R15, R0, R8, R21 ;  /* 0x00000008000f7224 */ /* 0x000fc400078e0215 */
[--C-:B------:R-:W-:Y:S01]  /*0c10*/  @!P6 IMAD.IADD R5, R5, 0x1, -R0.reuse ;  /* 0x000000010505e824 */ /* 0x100fe200078e0a00 */
[C---:B------:R-:W-:Y:S01]  /*0c20*/  ISETP.GT.U32.AND P6, PT, R0.reuse, R11, PT ;  /* 0x0000000b0000720c */ /* 0x040fe20003fc4070 */
[----:B------:R-:W-:Y:S01]  /*0c30*/  @!P1 IMAD.MOV R3, RZ, RZ, -R3 ;  /* 0x000000ffff039224 */ /* 0x000fe200078e0a03 */
[C---:B------:R-:W-:Y:S01]  /*0c40*/  ISETP.GT.U32.AND P1, PT, R0.reuse, R9, PT ;  /* 0x000000090000720c */ /* 0x040fe20003f24070 */
[----:B------:R-:W-:Y:S01]  /*0c50*/  @!P4 IMAD.MOV R5, RZ, RZ, -R5 ;  /* 0x000000ffff05c224 */ /* 0x000fe200078e0a05 */
[----:B------:R-:W-:Y:S01]  /*0c60*/  ISETP.GT.U32.AND P4, PT, R0, R15, PT ;  /* 0x0000000f0000720c */ /* 0x000fe20003f84070 */
[----:B------:R-:W-:Y:S01]  /*0c70*/  IMAD.HI.U32 R10, R4, R23, RZ ;  /* 0x00000017040a7227 */ /* 0x000fe200078e00ff */
[----:B------:R-:W-:Y:S02]  /*0c80*/  @!P0 LOP3.LUT R3, RZ, R12, RZ, 0x33, !PT ;  /* 0x0000000cff038212 */ /* 0x000fe400078e33ff */
[----:B------:R-:W-:Y:S01]  /*0c90*/  ISETP.GE.AND P0, PT, R20, RZ, PT ;  /* 0x000000ff1400720c */ /* 0x000fe20003f06270 */
[----:B------:R-:W-:Y:S01]  /*0ca0*/  VIADD R8, R14, 0x70 ;  /* 0x000000700e087836 */ /* 0x000fe20000000000 */
[----:B------:R-:W-:Y:S01]  /*0cb0*/  LOP3.LUT R20, R2, 0x80, RZ, 0xfc, !PT ;  /* 0x0000008002147812 */ /* 0x000fe200078efcff */
[----:B------:R-:W-:-:S02]  /*0cc0*/  @!P3 IMAD.IADD R7, R7, 0x1, -R0 ;  /* 0x000000010707b824 */ /* 0x000fc400078e0a00 */
[----:B------:R-:W-:Y:S01]  /*0cd0*/  IMAD.MOV R10, RZ, RZ, -R10 ;  /* 0x000000ffff0a7224 */ /* 0x000fe200078e0a0a */
[----:B------:R-:W-:Y:S01]  /*0ce0*/  IABS R25, R20 ;  /* 0x0000001400197213 */ /* 0x000fe20000000000 */
[--C-:B------:R-:W-:Y:S01]  /*0cf0*/  @!P1 IMAD.IADD R9, R9, 0x1, -R0.reuse ;  /* 0x0000000109099824 */ /* 0x100fe200078e0a00 */
[----:B------:R-:W-:Y:S01]  /*0d00*/  IABS R27, R8 ;  /* 0x00000008001b7213 */ /* 0x000fe20000000000 */
[----:B------:R-:W-:Y:S02]  /*0d10*/  @!P4 IMAD.IADD R15, R15, 0x1, -R0 ;  /* 0x000000010f0fc824 */ /* 0x000fe400078e0a00 */
[----:B------:R-:W-:Y:S01]  /*0d20*/  VIADD R6, R14, 0x90 ;  /* 0x000000900e067836 */ /* 0x000fe20000000000 */
[C---:B------:R-:W-:Y:S01]  /*0d30*/  ISETP.GT.U32.AND P3, PT, R0.reuse, R9, PT ;  /* 0x000000090000720c */ /* 0x040fe20003f64070 */
[----:B------:R-:W-:Y:S01]  /*0d40*/  @!P0 IMAD.MOV R7, RZ, RZ, -R7 ;  /* 0x000000ffff078224 */ /* 0x000fe200078e0a07 */
[C---:B------:R-:W-:Y:S01]  /*0d50*/  ISETP.GT.U32.AND P4, PT, R0.reuse, R15, PT ;  /* 0x0000000f0000720c */ /* 0x040fe20003f84070 */
[----:B------:R-:W-:Y:S01]  /*0d60*/  IMAD R21, R0, R10, R23 ;  /* 0x0000000a00157224 */ /* 0x000fe200078e0217 */
[----:B------:R-:W-:Y:S01]  /*0d70*/  ISETP.GE.AND P0, PT, R8, RZ, PT ;  /* 0x000000ff0800720c */ /* 0x000fe20003f06270 */
[----:B------:R-:W-:Y:S01]  /*0d80*/  IMAD.HI.U32 R8, R4, R25, RZ ;  /* 0x0000001904087227 */ /* 0x000fe200078e00ff */
[----:B------:R-:W-:-:S02]  /*0d90*/  IABS R23, R6 ;  /* 0x0000000600177213 */ /* 0x000fc40000000000 */
[----:B------:R-:W-:Y:S01]  /*0da0*/  ISETP.GE.AND P1, PT, R6, RZ, PT ;  /* 0x000000ff0600720c */ /* 0x000fe20003f26270 */
[----:B------:R-:W-:Y:S02]  /*0db0*/  IMAD.MOV R8, RZ, RZ, -R8 ;  /* 0x000000ffff087224 */ /* 0x000fe400078e0a08 */
[----:B------:R-:W-:Y:S02]  /*0dc0*/  @!P6 IMAD.IADD R11, R11, 0x1, -R0 ;  /* 0x000000010b0be824 */ /* 0x000fe400078e0a00 */
[----:B------:R-:W-:-:S03]  /*0dd0*/  IMAD.HI.U32 R6, R4, R23, RZ ;  /* 0x0000001704067227 */ /* 0x000fc600078e00ff */
[C---:B------:R-:W-:Y:S01]  /*0de0*/  ISETP.GT.U32.AND P6, PT, R0.reuse, R11, PT ;  /* 0x0000000b0000720c */ /* 0x040fe20003fc4070 */
[C---:B------:R-:W-:Y:S02]  /*0df0*/  IMAD R25, R0.reuse, R8, R25 ;  /* 0x0000000800197224 */ /* 0x040fe400078e0219 */
[--C-:B------:R-:W-:Y:S02]  /*0e00*/  @!P4 IMAD.IADD R15, R15, 0x1, -R0.reuse ;  /* 0x000000010f0fc824 */ /* 0x100fe400078e0a00 */
[----:B------:R-:W-:Y:S01]  /*0e10*/  @!P3 IMAD.IADD R9, R9, 0x1, -R0 ;  /* 0x000000010909b824 */ /* 0x000fe200078e0a00 */
[C---:B------:R-:W-:Y:S01]  /*0e20*/  ISETP.GT.U32.AND P3, PT, R0.reuse, R21, PT ;  /* 0x000000150000720c */ /* 0x040fe20003f64070 */
[----:B------:R-:W-:Y:S02]  /*0e30*/  IMAD.MOV R6, RZ, RZ, -R6 ;  /* 0x000000ffff067224 */ /* 0x000fe400078e0a06 */
[----:B------:R-:W-:Y:S01]  /*0e40*/  @!P5 IMAD.MOV R15, RZ, RZ, -R15 ;  /* 0x000000ffff0fd224 */ /* 0x000fe200078e0a0f */
[----:B------:R-:W-:Y:S01]  /*0e50*/  ISETP.GT.U32.AND P5, PT, R0, R25, PT ;  /* 0x000000190000720c */ /* 0x000fe20003fa4070 */
[----:B------:R-:W-:Y:S01]  /*0e60*/  @!P2 IMAD.MOV R9, RZ, RZ, -R9 ;  /* 0x000000ffff09a224 */ /* 0x000fe200078e0a09 */
[----:B------:R-:W-:Y:S01]  /*0e70*/  ISETP.GE.AND P2, PT, R22, RZ, PT ;  /* 0x000000ff1600720c */ /* 0x000fe20003f46270 */
[----:B------:R-:W-:Y:S01]  /*0e80*/  IMAD R23, R0, R6, R23 ;  /* 0x0000000600177224 */ /* 0x000fe200078e0217 */
[----:B------:R-:W-:Y:S01]  /*0e90*/  LOP3.LUT R22, R2, 0x60, RZ, 0xfc, !PT ;  /* 0x0000006002167812 */ /* 0x000fe200078efcff */
[--C-:B------:R-:W-:Y:S01]  /*0ea0*/  @!P6 IMAD.IADD R11, R11, 0x1, -R0.reuse ;  /* 0x000000010b0be824 */ /* 0x100fe200078e0a00 */
[----:B------:R-:W-:Y:S01]  /*0eb0*/  ISETP.GE.AND P6, PT, R24, RZ, PT ;  /* 0x000000ff1800720c */ /* 0x000fe20003fc6270 */
[----:B------:R-:W-:Y:S01]  /*0ec0*/  VIADD R6, R14, 0x50 ;  /* 0x000000500e067836 */ /* 0x000fe20000000000 */
[----:B------:R-:W-:Y:S01]  /*0ed0*/  ISETP.GT.U32.AND P4, PT, R0, R23, PT ;  /* 0x000000170000720c */ /* 0x000fe20003f84070 */
[----:B------:R-:W-:Y:S01]  /*0ee0*/  @!P3 IMAD.IADD R21, R21, 0x1, -R0 ;  /* 0x000000011515b824 */ /* 0x000fe200078e0a00 */
[----:B------:R-:W-:Y:S01]  /*0ef0*/  IABS R29, R22 ;  /* 0x00000016001d7213 */ /* 0x000fe20000000000 */
[----:B------:R-:W-:Y:S01]  /*0f00*/  IMAD.HI.U32 R10, R4, R27, RZ ;  /* 0x0000001b040a7227 */ /* 0x000fe200078e00ff */
[----:B------:R-:W-:-:S02]  /*0f10*/  IABS R31, R6 ;  /* 0x00000006001f7213 */ /* 0x000fc40000000000 */
[----:B------:R-:W-:Y:S01]  /*0f20*/  LOP3.LUT R24, R2, 0x40, RZ, 0xfc, !PT ;  /* 0x0000004002187812 */ /* 0x000fe200078efcff */
[--C-:B------:R-:W-:Y:S01]  /*0f30*/  @!P5 IMAD.IADD R25, R25, 0x1, -R0.reuse ;  /* 0x000000011919d824 */ /* 0x100fe200078e0a00 */
[----:B------:R-:W-:Y:S01]  /*0f40*/  ISETP.GT.U32.AND P3, PT, R0, R21, PT ;  /* 0x000000150000720c */ /* 0x000fe20003f64070 */
[----:B------:R-:W-:Y:S01]  /*0f50*/  @!P2 IMAD.MOV R11, RZ, RZ, -R11 ;  /* 0x000000ffff0ba224 */ /* 0x000fe200078e0a0b */
[----:B------:R-:W-:Y:S01]  /*0f60*/  ISETP.GE.AND P2, PT, R6, RZ, PT ;  /* 0x000000ff0600720c */ /* 0x000fe20003f46270 */
[----:B------:R-:W-:Y:S01]  /*0f70*/  IMAD.HI.U32 R6, R4, R29, RZ ;  /* 0x0000001d04067227 */ /* 0x000fe200078e00ff */
[----:B------:R-:W-:Y:S02]  /*0f80*/  ISETP.GT.U32.AND P5, PT, R0, R25, PT ;  /* 0x000000190000720c */ /* 0x000fe40003fa4070 */
[----:B------:R-:W-:Y:S01]  /*0f90*/  IABS R33, R24 ;  /* 0x0000001800217213 */ /* 0x000fe20000000000 */
[----:B------:R-:W-:Y:S02]  /*0fa0*/  @!P4 IMAD.IADD R23, R23, 0x1, -R0 ;  /* 0x000000011717c824 */ /* 0x000fe400078e0a00 */
[----:B------:R-:W-:-:S02]  /*0fb0*/  IMAD.MOV R6, RZ, RZ, -R6 ;  /* 0x000000ffff067224 */ /* 0x000fc400078e0a06 */
[----:B------:R-:W-:Y:S01]  /*0fc0*/  IMAD.MOV R10, RZ, RZ, -R10 ;  /* 0x000000ffff0a7224 */ /* 0x000fe200078e0a0a */
[C---:B------:R-:W-:Y:S01]  /*0fd0*/  ISETP.GT.U32.AND P4, PT, R0.reuse, R23, PT ;  /* 0x000000170000720c */ /* 0x040fe20003f84070 */
[C---:B------:R-:W-:Y:S02]  /*0fe0*/  IMAD R29, R0.reuse, R6, R29 ;  /* 0x00000006001d7224 */ /* 0x040fe400078e021d */
[C---:B------:R-:W-:Y:S02]  /*0ff0*/  IMAD R27, R0.reuse, R10, R27 ;  /* 0x0000000a001b7224 */ /* 0x040fe400078e021b */
[----:B------:R-:W-:Y:S01]  /*1000*/  @!P5 IMAD.IADD R25, R25, 0x1, -R0 ;  /* 0x000000011919d824 */ /* 0x000fe200078e0a00 */
[----:B------:R-:W-:Y:S01]  /*1010*/  ISETP.GT.U32.AND P5, PT, R0, R29, PT ;  /* 0x0000001d0000720c */ /* 0x000fe20003fa4070 */
[----:B------:R-:W-:-:S04]  /*1020*/  IMAD.HI.U32 R10, R4, R33, RZ ;  /* 0x00000021040a7227 */ /* 0x000fc800078e00ff */
[----:B------:R-:W-:Y:S02]  /*1030*/  IMAD.MOV R10, RZ, RZ, -R10 ;  /* 0x000000ffff0a7224 */ /* 0x000fe400078e0a0a */
[--C-:B------:R-:W-:Y:S01]  /*1040*/  @!P4 IMAD.IADD R23, R23, 0x1, -R0.reuse ;  /* 0x000000011717c824 */ /* 0x100fe200078e0a00 */
[----:B------:R-:W-:Y:S01]  /*1050*/  ISETP.GE.AND P4, PT, R20, RZ, PT ;  /* 0x000000ff1400720c */ /* 0x000fe20003f86270 */
[----:B------:R-:W-:Y:S01]  /*1060*/  VIADD R8, R14, 0x30 ;  /* 0x000000300e087836 */ /* 0x000fe20000000000 */
[----:B------:R-:W-:Y:S01]  /*1070*/  SHF.R.U32.HI R20, RZ, 0x4, R19 ;  /* 0x00000004ff147819 */ /* 0x000fe20000011613 */
[--C-:B------:R-:W-:Y:S02]  /*1080*/  @!P3 IMAD.IADD R21, R21, 0x1, -R0.reuse ;  /* 0x000000011515b824 */ /* 0x100fe400078e0a00 */
[----:B------:R-:W-:Y:S01]  /*1090*/  IMAD R33, R0, R10, R33 ;  /* 0x0000000a00217224 */ /* 0x000fe200078e0221 */
[----:B------:R-:W-:Y:S01]  /*10a0*/  ISETP.GE.AND P3, PT, R8, RZ, PT ;  /* 0x000000ff0800720c */ /* 0x000fe20003f66270 */
[----:B------:R-:W-:Y:S01]  /*10b0*/  @!P6 IMAD.MOV R21, RZ, RZ, -R21 ;  /* 0x000000ffff15e224 */ /* 0x000fe200078e0a15 */
[----:B------:R-:W-:Y:S01]  /*10c0*/  IABS R35, R8 ;  /* 0x0000000800237213 */ /* 0x000fe20000000000 */
[----:B------:R-:W-:Y:S01]  /*10d0*/  VIADD R6, R14, 0x10 ;  /* 0x000000100e067836 */ /* 0x000fe20000000000 */
[C---:B------:R-:W-:Y:S01]  /*10e0*/  ISETP.GT.U32.AND P6, PT, R0.reuse, R27, PT ;  /* 0x0000001b0000720c */ /* 0x040fe20003fc4070 */
[----:B------:R-:W-:Y:S01]  /*10f0*/  @!P5 IMAD.IADD R29, R29, 0x1, -R0 ;  /* 0x000000011d1dd824 */ /* 0x000fe200078e0a00 */
[----:B------:R-:W-:Y:S01]  /*1100*/  ISETP.GT.U32.AND P5, PT, R0, R33, PT ;  /* 0x000000210000720c */ /* 0x000fe20003fa4070 */
[----:B------:R-:W-:Y:S01]  /*1110*/  IMAD.HI.U32 R8, R4, R31, RZ ;  /* 0x0000001f04087227 */ /* 0x000fe200078e00ff */
[----:B------:R-:W-:-:S02]  /*1120*/  IABS R39, R6 ;  /* 0x0000000600277213 */ /* 0x000fc40000000000 */
[----:B------:R-:W-:Y:S01]  /*1130*/  LOP3.LUT R14, R2, 0x20, RZ, 0xfc, !PT ;  /* 0x00000020020e7812 */ /* 0x000fe200078efcff */
[----:B------:R-:W-:Y:S01]  /*1140*/  IMAD.MOV R8, RZ, RZ, -R8 ;  /* 0x000000ffff087224 */ /* 0x000fe200078e0a08 */
[----:B------:R-:W-:Y:S01]  /*1150*/  LOP3.LUT R90, R20, 0x18, RZ, 0xc0, !PT ;  /* 0x00000018145a7812 */ /* 0x000fe200078ec0ff */
[----:B------:R-:W-:Y:S01]  /*1160*/  @!P4 IMAD.MOV R25, RZ, RZ, -R25 ;  /* 0x000000ffff19c224 */ /* 0x000fe200078e0a19 */
[C---:B------:R-:W-:Y:S01]  /*1170*/  ISETP.GT.U32.AND P4, PT, R0.reuse, R29, PT ;  /* 0x0000001d0000720c */ /* 0x040fe20003f84070 */
[----:B------:R-:W-:Y:S01]  /*1180*/  IMAD R31, R0, R8, R31 ;  /* 0x00000008001f7224 */ /* 0x000fe200078e021f */
[----:B------:R-:W-:Y:S01]  /*1190*/  IABS R37, R14 ;  /* 0x0000000e00257213 */ /* 0x000fe20000000000 */
[----:B------:R-:W-:Y:S01]  /*11a0*/  IMAD.HI.U32 R8, R4, R39, RZ ;  /* 0x0000002704087227 */ /* 0x000fe200078e00ff */
[----:B------:R-:W-:-:S03]  /*11b0*/  LOP3.LUT R90, R90, 0x1ff, R19, 0x78, !PT ;  /* 0x000001ff5a5a7812 */ /* 0x000fc600078e7813 */
[----:B------:R-:W-:Y:S01]  /*11c0*/  @!P6 IMAD.IADD R27, R27, 0x1, -R0 ;  /* 0x000000011b1be824 */ /* 0x000fe200078e0a00 */
[C---:B------:R-:W-:Y:S01]  /*11d0*/  ISETP.GT.U32.AND P6, PT, R0.reuse, R31, PT ;  /* 0x0000001f0000720c */ /* 0x040fe20003fc4070 */
[----:B------:R-:W-:Y:S02]  /*11e0*/  IMAD.MOV R10, RZ, RZ, -R8 ;  /* 0x000000ffff0a7224 */ /* 0x000fe400078e0a08 */
[----:B------:R-:W-:Y:S02]  /*11f0*/  @!P5 IMAD.IADD R33, R33, 0x1, -R0 ;  /* 0x000000012121d824 */ /* 0x000fe400078e0a00 */
[----:B------:R-:W-:Y:S01]  /*1200*/  @!P1 IMAD.MOV R23, RZ, RZ, -R23 ;  /* 0x000000ffff179224 */ /* 0x000fe200078e0a17 */
[C---:B------:R-:W-:Y:S01]  /*1210*/  ISETP.GT.U32.AND P1, PT, R0.reuse, R27, PT ;  /* 0x0000001b0000720c */ /* 0x040fe20003f24070 */
[C---:B------:R-:W-:Y:S01]  /*1220*/  IMAD R39, R0.reuse, R10, R39 ;  /* 0x0000000a00277224 */ /* 0x040fe200078e0227 */
[----:B------:R-:W-:Y:S01]  /*1230*/  ISETP.GT.U32.AND P5, PT, R0, R33, PT ;  /* 0x000000210000720c */ /* 0x000fe20003fa4070 */
[----:B------:R-:W-:-:S04]  /*1240*/  IMAD.HI.U32 R12, R4, R35, RZ ;  /* 0x00000023040c7227 */ /* 0x000fc800078e00ff */
[----:B------:R-:W-:-:S04]  /*1250*/  IMAD.HI.U32 R8, R4, R41, RZ ;  /* 0x0000002904087227 */ /* 0x000fc800078e00ff */
[----:B------:R-:W-:Y:S01]  /*1260*/  @!P4 IMAD.IADD R29, R29, 0x1, -R0 ;  /* 0x000000011d1dc824 */ /* 0x000fe200078e0a00 */
[----:B------:R-:W-:Y:S01]  /*1270*/  ISETP.GT.U32.AND P4, PT, R0, R39, PT ;  /* 0x000000270000720c */ /* 0x000fe20003f84070 */
[----:B------:R-:W-:Y:S02]  /*1280*/  IMAD.MOV R12, RZ, RZ, -R12 ;  /* 0x000000ffff0c7224 */ /* 0x000fe400078e0a0c */
[----:B------:R-:W-:-:S04]  /*1290*/  IMAD.HI.U32 R4, R4, R37, RZ ;  /* 0x0000002504047227 */ /* 0x000fc800078e00ff */
[----:B------:R-:W-:Y:S02]  /*12a0*/  IMAD.MOV R8, RZ, RZ, -R8 ;  /* 0x000000ffff087224 */ /* 0x000fe400078e0a08 */
[C---:B------:R-:W-:Y:S01]  /*12b0*/  IMAD R35, R0.reuse, R12, R35 ;  /* 0x0000000c00237224 */ /* 0x040fe200078e0223 */
[----:B------:R-:W-:Y:S01]  /*12c0*/  SHF.R.S32.HI R12, RZ, 0x2, R19 ;  /* 0x00000002ff0c7819 */ /* 0x000fe20000011413 */
[----:B------:R-:W-:Y:S02]  /*12d0*/  IMAD.MOV R4, RZ, RZ, -R4 ;  /* 0x000000ffff047224 */ /* 0x000fe400078e0a04 */
[----:B------:R-:W-:Y:S01]  /*12e0*/  IMAD R41, R0, R8, R41 ;  /* 0x0000000800297224 */ /* 0x000fe200078e0229 */
[----:B------:R-:W-:Y:S01]  /*12f0*/  SGXT R10, R12, 0x1 ;  /* 0x000000010c0a781a */ /* 0x000fe20000000200 */
[--C-:B------:R-:W-:Y:S01]  /*1300*/  @!P1 IMAD.IADD R27, R27, 0x1, -R0.reuse ;  /* 0x000000011b1b9824 */ /* 0x100fe200078e0a00 */
[C---:B------:R-:W-:Y:S01]  /*1310*/  ISETP.GT.U32.AND P1, PT, R0.reuse, R35, PT ;  /* 0x000000230000720c */ /* 0x040fe20003f24070 */
[----:B------:R-:W-:Y:S01]  /*1320*/  IMAD R37, R0, R4, R37 ;  /* 0x0000000400257224 */ /* 0x000fe200078e0225 */
[----:B------:R-:W-:Y:S01]  /*1330*/  LOP3.LUT R10, R10, 0x90, RZ, 0xc0, !PT ;  /* 0x000000900a0a7812 */ /* 0x000fe200078ec0ff */
[--C-:B------:R-:W-:Y:S01]  /*1340*/  @!P5 IMAD.IADD R33, R33, 0x1, -R0.reuse ;  /* 0x000000012121d824 */ /* 0x100fe200078e0a00 */
[C---:B------:R-:W-:Y:S01]  /*1350*/  ISETP.GT.U32.AND P5, PT, R0.reuse, R41, PT ;  /* 0x000000290000720c */ /* 0x040fe20003fa4070 */
[--C-:B------:R-:W-:Y:S01]  /*1360*/  @!P4 IMAD.IADD R39, R39, 0x1, -R0.reuse ;  /* 0x000000012727c824 */ /* 0x100fe200078e0a00 */
[----:B------:R-:W-:Y:S01]  /*1370*/  ISETP.GT.U32.AND P4, PT, R0, R37, PT ;  /* 0x000000250000720c */ /* 0x000fe20003f84070 */
[--C-:B------:R-:W-:Y:S01]  /*1380*/  @!P6 IMAD.IADD R31, R31, 0x1, -R0.reuse ;  /* 0x000000011f1fe824 */ /* 0x100fe200078e0a00 */
[----:B------:R-:W-:Y:S01]  /*1390*/  LOP3.LUT R125, R10, 0x10, R43, 0x78, !PT ;  /* 0x000000100a7d7812 */ /* 0x000fe200078e782b */
[----:B------:R-:W-:Y:S01]  /*13a0*/  @!P0 IMAD.MOV R27, RZ, RZ, -R27 ;  /* 0x000000ffff1b8224 */ /* 0x000fe200078e0a1b */
[C---:B------:R-:W-:Y:S01]  /*13b0*/  ISETP.GT.U32.AND P0, PT, R0.reuse, R39, PT ;  /* 0x000000270000720c */ /* 0x040fe20003f04070 */
[----:B------:R-:W-:Y:S01]  /*13c0*/  IMAD.SHL.U32 R8, R19, 0x80, RZ ;  /* 0x0000008013087824 */ /* 0x000fe200078e00ff */
[----:B------:R-:W-:Y:S01]  /*13d0*/  ISETP.GT.U32.AND P6, PT, R0, R31, PT ;  /* 0x0000001f0000720c */ /* 0x000fe20003fc4070 */
[--C-:B------:R-:W-:Y:S01]  /*13e0*/  @!P1 IMAD.IADD R35, R35, 0x1, -R0.reuse ;  /* 0x0000000123239824 */ /* 0x100fe200078e0a00 */
[----:B------:R-:W-:Y:S01]  /*13f0*/  ISETP.GE.AND P1, PT, R22, RZ, PT ;  /* 0x000000ff1600720c */ /* 0x000fe20003f26270 */
[----:B---3--:R-:W-:Y:S01]  /*1400*/  IMAD R76, R3, UR11, RZ ;  /* 0x0000000b034c7c24 */ /* 0x008fe2000f8e02ff */
[----:B------:R-:W-:Y:S01]  /*1410*/  SHF.R.S32.HI R22, RZ, 0x7, R19 ;  /* 0x00000007ff167819 */ /* 0x000fe20000011413 */
[--C-:B------:R-:W-:Y:S01]  /*1420*/  @!P5 IMAD.IADD R41, R41, 0x1, -R0.reuse ;  /* 0x000000012929d824 */ /* 0x100fe200078e0a00 */
[----:B------:R-:W-:Y:S01]  /*1430*/  ISETP.GT.U32.AND P5, PT, R0, R35, PT ;  /* 0x000000230000720c */ /* 0x000fe20003fa4070 */
[----:B------:R-:W-:Y:S01]  /*1440*/  @!P4 IMAD.IADD R37, R37, 0x1, -R0 ;  /* 0x000000012525c824 */ /* 0x000fe200078e0a00 */
[----:B------:R-:W-:-:S02]  /*1450*/  LOP3.LUT R8, R8, 0x800, RZ, 0xc0, !PT ;  /* 0x0000080008087812 */ /* 0x000fc400078ec0ff */
[----:B------:R-:W-:Y:S01]  /*1460*/  ISETP.GT.U32.AND P4, PT, R0, R41, PT ;  /* 0x000000290000720c */ /* 0x000fe20003f84070 */
[--C-:B------:R-:W-:Y:S01]  /*1470*/  @!P0 IMAD.IADD R39, R39, 0x1, -R0.reuse ;  /* 0x0000000127278824 */ /* 0x100fe200078e0a00 */
[----:B------:R-:W-:Y:S01]  /*1480*/  ISETP.GE.AND P0, PT, R24, RZ, PT ;  /* 0x000000ff1800720c */ /* 0x000fe20003f06270 */
[--C-:B------:R-:W-:Y:S01]  /*1490*/  @!P6 IMAD.IADD R31, R31, 0x1, -R0.reuse ;  /* 0x000000011f1fe824 */ /* 0x100fe200078e0a00 */
[----:B------:R-:W-:Y:S01]  /*14a0*/  ISETP.GE.AND P6, PT, R6, RZ, PT ;  /* 0x000000ff0600720c */ /* 0x000fe20003fc6270 */
[----:B------:R-:W-:Y:S01]  /*14b0*/  @!P1 IMAD.MOV R29, RZ, RZ, -R29 ;  /* 0x000000ffff1d9224 */ /* 0x000fe200078e0a1d */
[----:B------:R-:W-:Y:S01]  /*14c0*/  ISETP.GT.U32.AND P1, PT, R0, R37, PT ;  /* 0x000000250000720c */ /* 0x000fe20003f24070 */
[----:B------:R-:W-:Y:S01]  /*14d0*/  VIADD R45, R8, UR5 ;  /* 0x00000005082d7c36 */ /* 0x000fe20008000000 */
[----:B------:R-:W-:Y:S01]  /*14e0*/  SHF.R.U32.HI R43, RZ, 0x2, R19 ;  /* 0x00000002ff2b7819 */ /* 0x000fe20000011613 */
[--C-:B------:R-:W-:Y:S01]  /*14f0*/  @!P5 IMAD.IADD R35, R35, 0x1, -R0.reuse ;  /* 0x000000012323d824 */ /* 0x100fe200078e0a00 */
[----:B------:R-:W-:Y:S01]  /*1500*/  ISETP.GE.AND P5, PT, R2, RZ, PT ;  /* 0x000000ff0200720c */ /* 0x000fe20003fa6270 */
[----:B------:R-:W-:Y:S01]  /*1510*/  @!P2 IMAD.MOV R31, RZ, RZ, -R31 ;  /* 0x000000ffff1fa224 */ /* 0x000fe200078e0a1f */
[----:B------:R-:W-:Y:S01]  /*1520*/  SGXT R22, R22, 0x1 ;  /* 0x000000011616781a */ /* 0x000fe20000000200 */
[--C-:B------:R-:W-:Y:S01]  /*1530*/  @!P4 IMAD.IADD R41, R41, 0x1, -R0.reuse ;  /* 0x000000012929c824 */ /* 0x100fe200078e0a00 */
[----:B------:R-:W-:Y:S01]  /*1540*/  ISETP.GE.AND P4, PT, R14, RZ, PT ;  /* 0x000000ff0e00720c */ /* 0x000fe20003f86270 */
[----:B------:R-:W-:Y:S01]  /*1550*/  @!P0 IMAD.MOV R33, RZ, RZ, -R33 ;  /* 0x000000ffff218224 */ /* 0x000fe200078e0a21 */
[----:B------:R-:W-:Y:S01]  /*1560*/  LOP3.LUT R4, R19, 0x3, RZ, 0xc0, !PT ;  /* 0x0000000313047812 */ /* 0x000fe200078ec0ff */
[----:B------:R-:W-:Y:S01]  /*1570*/  @!P3 IMAD.MOV R35, RZ, RZ, -R35 ;  /* 0x000000ffff23b224 */ /* 0x000fe200078e0a23 */
[----:B------:R-:W-:Y:S01]  /*1580*/  SGXT.U32 R43, R43, 0x3 ;  /* 0x000000032b2b781a */ /* 0x000fe20000000000 */
[----:B------:R-:W-:Y:S01]  /*1590*/  @!P1 IMAD.IADD R37, R37, 0x1, -R0 ;  /* 0x0000000125259824 */ /* 0x000fe200078e0a00 */
[----:B------:R-:W-:Y:S01]  /*15a0*/  ISETP.NE.AND P1, PT, R13, RZ, PT ;  /* 0x000000ff0d00720c */ /* 0x000fe20003f25270 */
[----:B------:R-:W-:Y:S01]  /*15b0*/  @!P6 IMAD.MOV R39, RZ, RZ, -R39 ;  /* 0x000000ffff27e224 */ /* 0x000fe200078e0a27 */
[----:B------:R-:W-:Y:S01]  /*15c0*/  LOP3.LUT R0, RZ, R13, RZ, 0x33, !PT ;  /* 0x0000000dff007212 */ /* 0x000fe200078e33ff */
[----:B------:R-:W-:Y:S01]  /*15d0*/  IMAD.SHL.U32 R6, R19, 0x8, RZ ;  /* 0x0000000813067824 */ /* 0x000fe200078e00ff */
[----:B------:R-:W-:Y:S01]  /*15e0*/  LOP3.LUT R22, R22, 0x90, RZ, 0xc0, !PT ;  /* 0x0000009016167812 */ /* 0x000fe200078ec0ff */
[----:B------:R-:W-:Y:S01]  /*15f0*/  @!P5 IMAD.MOV R41, RZ, RZ, -R41 ;  /* 0x000000ffff29d224 */ /* 0x000fe200078e0a29 */
[----:B------:R-:W-:Y:S01]  /*1600*/  LOP3.LUT R43, R43, 0x10, R20, 0xf8, !PT ;  /* 0x000000102b2b7812 */ /* 0x000fe200078ef814 */
[----:B------:R-:W-:Y:S01]  /*1610*/  @!P4 IMAD.MOV R37, RZ, RZ, -R37 ;  /* 0x000000ffff25c224 */ /* 0x000fe200078e0a25 */
[----:B------:R-:W-:Y:S01]  /*1620*/  SEL R5, R0, R5, !P1 ;  /* 0x0000000500057207 */ /* 0x000fe20004800000 */
[----:B------:R-:W-:Y:S01]  /*1630*/  IMAD R45, R4, 0x20, R45 ;  /* 0x00000020042d7824 */ /* 0x000fe200078e022d */
[----:B------:R-:W-:Y:S01]  /*1640*/  SEL R7, R0, R7, !P1 ;  /* 0x0000000700077207 */ /* 0x000fe20004800000 */
[----:B------:R-:W-:Y:S01]  /*1650*/  IMAD R4, R4, 0x110, RZ ;  /* 0x0000011004047824 */ /* 0x000fe200078e02ff */
[--C-:B------:R-:W-:Y:S01]  /*1660*/  LOP3.LUT R77, R22, 0x17f, R19.reuse, 0x78, !PT ;  /* 0x0000017f164d7812 */ /* 0x100fe200078e7813 */
[----:B------:R-:W-:Y:S01]  /*1670*/  IMAD R5, R5, UR10, RZ ;  /* 0x0000000a05057c24 */ /* 0x000fe2000f8e02ff */
[----:B------:R-:W-:Y:S01]  /*1680*/  SHF.R.U32.HI R20, RZ, 0x2, R19 ;  /* 0x00000002ff147819 */ /* 0x000fe20000011613 */
[----:B------:R-:W-:Y:S01]  /*1690*/  IMAD R7, R7, UR10, RZ ;  /* 0x0000000a07077c24 */ /* 0x000fe2000f8e02ff */
[C---:B------:R-:W-:Y:S01]  /*16a0*/  SEL R9, R0.reuse, R9, !P1 ;  /* 0x0000000900097207 */ /* 0x040fe20004800000 */
[----:B------:R-:W0:Y:S01]  /*16b0*/  LDC R19, c[0x0][0x3a8] ;  /* 0x0000ea00ff137b82 */ /* 0x000e220000000800 */
[C---:B------:R-:W-:Y:S01]  /*16c0*/  SEL R11, R0.reuse, R11, !P1 ;  /* 0x0000000b000b7207 */ /* 0x040fe20004800000 */
[----:B------:R1:W-:Y:S01]  /*16d0*/  STL [R1+0x8], R20 ;  /* 0x0000081401007387 */ /* 0x0003e20000100800 */
[----:B------:R-:W-:-:S02]  /*16e0*/  SEL R15, R0, R15, !P1 ;  /* 0x0000000f000f7207 */ /* 0x000fc40004800000 */
[C---:B------:R-:W-:Y:S02]  /*16f0*/  SEL R21, R0.reuse, R21, !P1 ;  /* 0x0000001500157207 */ /* 0x040fe40004800000 */
[C---:B------:R-:W-:Y:S01]  /*1700*/  SEL R23, R0.reuse, R23, !P1 ;  /* 0x0000001700177207 */ /* 0x040fe20004800000 */
[----:B------:R-:W-:Y:S01]  /*1710*/  IMAD R8, R15, UR10, RZ ;  /* 0x0000000a0f087c24 */ /* 0x000fe2000f8e02ff */
        /* <DEDUP_REMOVED lines=14> */
[----:B------:R-:W-:Y:S01]  /*1800*/  SEL R37, R0, R37, !P1 ;  /* 0x0000002500257207 */ /* 0x000fe20004800000 */
[----:B------:R-:W-:Y:S01]  /*1810*/  IMAD R35, R35, UR10, RZ ;  /* 0x0000000a23237c24 */ /* 0x000fe2000f8e02ff */
[----:B------:R-:W-:Y:S01]  /*1820*/  LOP3.LUT R6, R6, 0x700, RZ, 0xc0, !PT ;  /* 0x0000070006067812 */ /* 0x000fe200078ec0ff */
[----:B------:R-:W-:Y:S01]  /*1830*/  IMAD R39, R39, UR10, RZ ;  /* 0x0000000a27277c24 */ /* 0x000fe2000f8e02ff */
[----:B------:R-:W-:Y:S01]  /*1840*/  SEL R0, R0, R41, !P1 ;  /* 0x0000002900007207 */ /* 0x000fe20004800000 */
[----:B------:R-:W-:Y:S01]  /*1850*/  IMAD R37, R37, UR10, RZ ;  /* 0x0000000a25257c24 */ /* 0x000fe2000f8e02ff */
[----:B------:R-:W-:Y:S01]  /*1860*/  LOP3.LUT R2, R4, R43, RZ, 0x3c, !PT ;  /* 0x0000002b04027212 */ /* 0x000fe200078e3cff */
[----:B------:R-:W-:Y:S01]  /*1870*/  IMAD R4, R9, UR10, RZ ;  /* 0x0000000a09047c24 */ /* 0x000fe2000f8e02ff */
[----:B------:R-:W-:Y:S01]  /*1880*/  IADD3 R125, PT, PT, R125, R45, R6 ;  /* 0x0000002d7d7d7210 */ /* 0x000fe20007ffe006 */
[----:B------:R-:W-:Y:S01]  /*1890*/  IMAD R6, R11, UR10, RZ ;  /* 0x0000000a0b067c24 */ /* 0x000fe2000f8e02ff */
[----:B------:R-:W-:Y:S01]  /*18a0*/  SHF.R.S32.HI R9, RZ, 0x1f, R5 ;  /* 0x0000001fff097819 */ /* 0x000fe20000011405 */
[----:B------:R-:W-:Y:S01]  /*18b0*/  IMAD R24, R0, UR10, RZ ;  /* 0x0000000a00187c24 */ /* 0x000fe2000f8e02ff */
[----:B------:R-:W2:Y:S01]  /*18c0*/  LDCU UR10, c[0x0][0x3ac] ;  /* 0x00007580ff0a77ac */ /* 0x000ea20008000800 */
[----:B-----5:R-:W-:Y:S01]  /*18d0*/  IADD3 R0, P3, PT, R5, UR14, RZ ;  /* 0x0000000e05007c10 */ /* 0x020fe2000ff7e0ff */
[-C--:B0-----:R-:W-:Y:S01]  /*18e0*/  IMAD R17, R17, R19.reuse, RZ ;  /* 0x0000001311117224 */ /* 0x081fe200078e02ff */
[----:B------:R-:W-:Y:S01]  /*18f0*/  SHF.R.S32.HI R11, RZ, 0x1f, R7 ;  /* 0x0000001fff0b7819 */ /* 0x000fe20000011407 */
[----:B------:R-:W-:Y:S01]  /*1900*/  IMAD R16, R16, R19, RZ ;  /* 0x0000001310107224 */ /* 0x000fe200078e02ff */
[----:B------:R-:W-:-:S02]  /*1910*/  IADD3 R3, P2, PT, R7, UR14, RZ ;  /* 0x0000000e07037c10 */ /* 0x000fc4000ff5e0ff */
[----:B------:R-:W-:Y:S02]  /*1920*/  CS2R R44, SRZ ;  /* 0x00000000002c7805 */ /* 0x000fe4000001ff00 */
[----:B------:R-:W-:Y:S02]  /*1930*/  SHF.R.S32.HI R13, RZ, 0x1f, R4 ;  /* 0x0000001fff0d7819 */ /* 0x000fe40000011404 */
[----:B------:R-:W-:Y:S02]  /*1940*/  CS2R R40, SRZ ;  /* 0x0000000000287805 */ /* 0x000fe4000001ff00 */
[----:B------:R-:W-:Y:S02]  /*1950*/  IADD3 R4, P1, PT, R4, UR14, RZ ;  /* 0x0000000e04047c10 */ /* 0x000fe4000ff3e0ff */
[----:B------:R-:W-:Y:S02]  /*1960*/  CS2R R42, SRZ ;  /* 0x00000000002a7805 */ /* 0x000fe4000001ff00 */
[----:B------:R-:W-:Y:S01]  /*1970*/  SHF.R.S32.HI R15, RZ, 0x1f, R6 ;  /* 0x0000001fff0f7819 */ /* 0x000fe20000011406 */
[-C--:B------:R-:W-:Y:S01]  /*1980*/  IMAD R18, R18, R19.reuse, RZ ;  /* 0x0000001312127224 */ /* 0x080fe200078e02ff */
[----:B------:R-:W-:Y:S01]  /*1990*/  IADD3 R5, P0, PT, R6, UR14, RZ ;  /* 0x0000000e06057c10 */ /* 0x000fe2000ff1e0ff */
[----:B------:R-:W-:Y:S01]  /*19a0*/  IMAD R124, R124, R19, RZ ;  /* 0x000000137c7c7224 */ /* 0x000fe200078e02ff */
[----:B------:R-:W-:-:S02]  /*19b0*/  SHF.R.S32.HI R57, RZ, 0x1f, R8 ;  /* 0x0000001fff397819 */ /* 0x000fc40000011408 */
[----:B------:R-:W-:Y:S01]  /*19c0*/  IADD3 R6, P4, PT, R8, UR14, RZ ;  /* 0x0000000e08067c10 */ /* 0x000fe2000ff9e0ff */
[----:B--2---:R-:W-:Y:S01]  /*19d0*/  IMAD R80, R91, UR10, RZ ;  /* 0x0000000a5b507c24 */ /* 0x004fe2000f8e02ff */
[----:B------:R-:W-:Y:S01]  /*19e0*/  IADD3.X R9, PT, PT, R9, UR15, RZ, P3, !PT ;  /* 0x0000000f09097c10 */ /* 0x000fe20009ffe4ff */
[----:B------:R-:W-:Y:S01]  /*19f0*/  USHF.L.U32 UR4, UR10, 0x5, URZ ;  /* 0x000000050a047899 */ /* 0x000fe200080006ff */
[----:B------:R-:W-:Y:S02]  /*1a00*/  IADD3.X R11, PT, PT, R11, UR15, RZ, P2, !PT ;  /* 0x0000000f0b0b7c10 */ /* 0x000fe400097fe4ff */
[----:B------:R-:W-:Y:S02]  /*1a10*/  SHF.R.S32.HI R58, RZ, 0x1f, R21 ;  /* 0x0000001fff3a7819 */ /* 0x000fe40000011415 */
[----:B------:R-:W-:Y:S02]  /*1a20*/  IADD3 R7, P6, PT, R21, UR14, RZ ;  /* 0x0000000e15077c10 */ /* 0x000fe4000ffde0ff */
[----:B------:R-:W-:-:S02]  /*1a30*/  SHF.R.S32.HI R59, RZ, 0x1f, R23 ;  /* 0x0000001fff3b7819 */ /* 0x000fc40000011417 */
[----:B------:R-:W-:Y:S02]  /*1a40*/  IADD3 R8, P5, PT, R23, UR14, RZ ;  /* 0x0000000e17087c10 */ /* 0x000fe4000ffbe0ff */
[----:B------:R-:W-:Y:S02]  /*1a50*/  SHF.R.S32.HI R64, RZ, 0x1f, R25 ;  /* 0x0000001fff407819 */ /* 0x000fe40000011419 */
[----:B------:R-:W-:Y:S02]  /*1a60*/  IADD3 R10, P3, PT, R25, UR14, RZ ;  /* 0x0000000e190a7c10 */ /* 0x000fe4000ff7e0ff */
[----:B------:R-:W-:Y:S02]  /*1a70*/  SHF.R.S32.HI R65, RZ, 0x1f, R27 ;  /* 0x0000001fff417819 */ /* 0x000fe4000001141b */
[----:B------:R-:W-:Y:S02]  /*1a80*/  IADD3 R12, P2, PT, R27, UR14, RZ ;  /* 0x0000000e1b0c7c10 */ /* 0x000fe4000ff5e0ff */
[----:B------:R-:W-:-:S02]  /*1a90*/  CS2R R26, SRZ ;  /* 0x00000000001a7805 */ /* 0x000fc4000001ff00 */
[----:B------:R-:W-:Y:S02]  /*1aa0*/  IADD3.X R13, PT, PT, R13, UR15, RZ, P1, !PT ;  /* 0x0000000f0d0d7c10 */ /* 0x000fe40008ffe4ff */
[----:B------:R-:W-:Y:S02]  /*1ab0*/  SHF.R.S32.HI R66, RZ, 0x1f, R29 ;  /* 0x0000001fff427819 */ /* 0x000fe4000001141d */
[----:B------:R-:W-:Y:S02]  /*1ac0*/  IADD3 R14, P1, PT, R29, UR14, RZ ;  /* 0x0000000e1d0e7c10 */ /* 0x000fe4000ff3e0ff */
[----:B------:R-:W-:Y:S02]  /*1ad0*/  CS2R R28, SRZ ;  /* 0x00000000001c7805 */ /* 0x000fe4000001ff00 */
[----:B------:R-:W-:Y:S02]  /*1ae0*/  IADD3.X R15, PT, PT, R15, UR15, RZ, P0, !PT ;  /* 0x0000000f0f0f7c10 */ /* 0x000fe400087fe4ff */
[----:B------:R-:W-:-:S02]  /*1af0*/  IADD3.X R57, PT, PT, R57, UR15, RZ, P4, !PT ;  /* 0x0000000f39397c10 */ /* 0x000fc4000a7fe4ff */
[----:B------:R-:W-:Y:S02]  /*1b00*/  IADD3.X R58, PT, PT, R58, UR15, RZ, P6, !PT ;  /* 0x0000000f3a3a7c10 */ /* 0x000fe4000b7fe4ff */
[----:B------:R-:W-:Y:S02]  /*1b10*/  IADD3.X R59, PT, PT, R59, UR15, RZ, P5, !PT ;  /* 0x0000000f3b3b7c10 */ /* 0x000fe4000affe4ff */
[----:B------:R-:W-:Y:S02]  /*1b20*/  IADD3.X R64, PT, PT, R64, UR15, RZ, P3, !PT ;  /* 0x0000000f40407c10 */ /* 0x000fe40009ffe4ff */
[----:B------:R-:W-:Y:S02]  /*1b30*/  IADD3.X R65, PT, PT, R65, UR15, RZ, P2, !PT ;  /* 0x0000000f41417c10 */ /* 0x000fe400097fe4ff */
[----:B------:R-:W-:Y:S02]  /*1b40*/  IADD3 R56, P0, PT, R31, UR14, RZ ;  /* 0x0000000e1f387c10 */ /* 0x000fe4000ff1e0ff */
[----:B------:R-:W-:-:S02]  /*1b50*/  IADD3 R81, P4, PT, R33, UR14, RZ ;  /* 0x0000000e21517c10 */ /* 0x000fc4000ff9e0ff */
[----:B------:R-:W-:Y:S02]  /*1b60*/  IADD3 R83, P6, PT, R35, UR14, RZ ;  /* 0x0000000e23537c10 */ /* 0x000fe4000ffde0ff */
[----:B------:R-:W-:Y:S02]  /*1b70*/  IADD3 R85, P5, PT, R37, UR14, RZ ;  /* 0x0000000e25557c10 */ /* 0x000fe4000ffbe0ff */
[----:B------:R-:W-:Y:S02]  /*1b80*/  IADD3 R87, P3, PT, R39, UR14, RZ ;  /* 0x0000000e27577c10 */ /* 0x000fe4000ff7e0ff */
[----:B------:R-:W-:Y:S02]  /*1b90*/  IADD3 R89, P2, PT, R24, UR14, RZ ;  /* 0x0000000e18597c10 */ /* 0x000fe4000ff5e0ff */
[----:B------:R-:W-:Y:S02]  /*1ba0*/  IADD3.X R66, PT, PT, R66, UR15, RZ, P1, !PT ;  /* 0x0000000f42427c10 */ /* 0x000fe40008ffe4ff */
[----:B------:R-:W-:-:S02]  /*1bb0*/  SHF.R.S32.HI R31, RZ, 0x1f, R31 ;  /* 0x0000001fff1f7819 */ /* 0x000fc4000001141f */
[----:B------:R-:W-:Y:S02]  /*1bc0*/  SHF.R.S32.HI R33, RZ, 0x1f, R33 ;  /* 0x0000001fff217819 */ /* 0x000fe40000011421 */
[----:B------:R-:W-:Y:S02]  /*1bd0*/  SHF.R.S32.HI R35, RZ, 0x1f, R35 ;  /* 0x0000001fff237819 */ /* 0x000fe40000011423 */
[----:B------:R-:W-:Y:S02]  /*1be0*/  SHF.R.S32.HI R37, RZ, 0x1f, R37 ;  /* 0x0000001fff257819 */ /* 0x000fe40000011425 */
[----:B------:R-:W-:Y:S02]  /*1bf0*/  SHF.R.S32.HI R39, RZ, 0x1f, R39 ;  /* 0x0000001fff277819 */ /* 0x000fe40000011427 */
[----:B------:R-:W-:Y:S02]  /*1c00*/  SHF.R.S32.HI R24, RZ, 0x1f, R24 ;  /* 0x0000001fff187819 */ /* 0x000fe40000011418 */
[----:B------:R-:W-:-:S02]  /*1c10*/  IADD3 R67, P1, PT, R76, UR12, RZ ;  /* 0x0000000c4c437c10 */ /* 0x000fc4000ff3e0ff */
[----:B------:R-:W-:Y:S02]  /*1c20*/  IADD3.X R68, PT, PT, R31, UR15, RZ, P0, !PT ;  /* 0x0000000f1f447c10 */ /* 0x000fe400087fe4ff */
[----:B------:R-:W-:Y:S02]  /*1c30*/  CS2R R30, SRZ ;  /* 0x00000000001e7805 */ /* 0x000fe4000001ff00 */
[----:B------:R-:W-:Y:S02]  /*1c40*/  IADD3.X R69, PT, PT, R33, UR15, RZ, P4, !PT ;  /* 0x0000000f21457c10 */ /* 0x000fe4000a7fe4ff */
[----:B------:R-:W-:Y:S02]  /*1c50*/  CS2R R32, SRZ ;  /* 0x0000000000207805 */ /* 0x000fe4000001ff00 */
[----:B------:R-:W-:Y:S02]  /*1c60*/  IADD3.X R82, PT, PT, R35, UR15, RZ, P6, !PT ;  /* 0x0000000f23527c10 */ /* 0x000fe4000b7fe4ff */
[----:B------:R-:W-:-:S02]  /*1c70*/  CS2R R34, SRZ ;  /* 0x0000000000227805 */ /* 0x000fc4000001ff00 */
[----:B------:R-:W-:Y:S02]  /*1c80*/  IADD3.X R84, PT, PT, R37, UR15, RZ, P5, !PT ;  /* 0x0000000f25547c10 */ /* 0x000fe4000affe4ff */
[----:B------:R-:W-:Y:S02]  /*1c90*/  CS2R R36, SRZ ;  /* 0x0000000000247805 */ /* 0x000fe4000001ff00 */
[----:B------:R-:W-:Y:S02]  /*1ca0*/  IADD3.X R86, PT, PT, R39, UR15, RZ, P3, !PT ;  /* 0x0000000f27567c10 */ /* 0x000fe40009ffe4ff */
[----:B------:R-:W-:Y:S02]  /*1cb0*/  CS2R R38, SRZ ;  /* 0x0000000000267805 */ /* 0x000fe4000001ff00 */
[----:B------:R-:W-:Y:S02]  /*1cc0*/  IADD3.X R88, PT, PT, R24, UR15, RZ, P2, !PT ;  /* 0x0000000f18587c10 */ /* 0x000fe400097fe4ff */
[----:B------:R-:W-:-:S02]  /*1cd0*/  CS2R R24, SRZ ;  /* 0x0000000000187805 */ /* 0x000fc4000001ff00 */
[----:B------:R-:W-:Y:S02]  /*1ce0*/  LEA.HI.X.SX32 R76, R76, UR13, 0x1, P1 ;  /* 0x0000000d4c4c7c11 */ /* 0x000fe400088f0eff */
[----:B------:R-:W-:Y:S02]  /*1cf0*/  LOP3.LUT R17, R90, 0x20, RZ, 0x3c, !PT ;  /* 0x000000205a117812 */ /* 0x000fe400078e3cff */
[----:B-1----:R-:W-:-:S07]  /*1d00*/  LOP3.LUT R16, R2, 0x20, RZ, 0x3c, !PT ;  /* 0x0000002002107812 */ /* 0x002fce00078e3cff */
.L_x_2:
[----:B------:R-:W0:Y:S01]  /*1d10*/  S2R R21, SR_TID.X ;  /* 0x0000000000157919 */ /* 0x000e220000002100 */
[----:B------:R-:W1:Y:S01]  /*1d20*/  LDC R22, c[0x0][0x3a8] ;  /* 0x0000ea00ff167b82 */ /* 0x000e620000000800 */
[----:B------:R-:W-:Y:S01]  /*1d30*/  PRMT R23, RZ, 0x7610, R23 ;  /* 0x00007610ff177816 */ /* 0x000fe20000000017 */
[----:B------:R-:W2:Y:S01]  /*1d40*/  S2R R17, SR_TID.X ;  /* 0x0000000000117919 */ /* 0x000ea20000002100 */
[----:B------:R-:W3:Y:S05]  /*1d50*/  S2R R92, SR_TID.X ;  /* 0x00000000005c7919 */ /* 0x000eea0000002100 */
[----:B------:R-:W4:Y:S08]  /*1d60*/  LDC R93, c[0x0][0x3a8] ;  /* 0x0000ea00ff5d7b82 */ /* 0x000f300000000800 */
[----:B------:R-:W5:Y:S01]  /*1d70*/  LDC R79, c[0x0][0x3a8] ;  /* 0x0000ea00ff4f7b82 */ /* 0x000f620000000800 */
[----:B0-----:R-:W-:-:S04]  /*1d80*/  SHF.R.U32.HI R21, RZ, 0x6, R21 ;  /* 0x00000006ff157819 */ /* 0x001fc80000011615 */
[----:B------:R-:W-:Y:S02]  /*1d90*/  SGXT.U32 R21, R21, 0x3 ;  /* 0x000000031515781a */ /* 0x000fe40000000000 */
[----:B--2---:R-:W-:Y:S02]  /*1da0*/  SHF.R.U32.HI R18, RZ, 0x6, R17 ;  /* 0x00000006ff127819 */ /* 0x004fe40000011611 */
[----:B------:R-:W-:Y:S01]  /*1db0*/  LEA.HI R20, R17, 0x18, RZ, 0x1a ;  /* 0x0000001811147811 */ /* 0x000fe200078fd0ff */
[----:B-1----:R-:W-:Y:S01]  /*1dc0*/  IMAD R21, R21, R22, RZ ;  /* 0x0000001615157224 */ /* 0x002fe200078e02ff */
[----:B------:R-:W-:Y:S01]  /*1dd0*/  SGXT.U32 R18, R18, 0x3 ;  /* 0x000000031212781a */ /* 0x000fe20000000000 */
[----:B------:R-:W0:Y:S01]  /*1de0*/  S2R R22, SR_TID.X ;  /* 0x0000000000167919 */ /* 0x000e220000002100 */
[----:B---3--:R-:W-:Y:S02]  /*1df0*/  LEA.HI R92, R92, 0x8, RZ, 0x1a ;  /* 0x000000085c5c7811 */ /* 0x008fe400078fd0ff */
[----:B------:R-:W-:-:S02]  /*1e00*/  ISETP.GE.AND P0, PT, R18, UR7, PT ;  /* 0x0000000712007c0c */ /* 0x000fc4000bf06270 */
[----:B------:R-:W-:Y:S02]  /*1e10*/  IADD3 R16, P1, PT, R21, R67, RZ ;  /* 0x0000004315107210 */ /* 0x000fe40007f3e0ff */
[----:B------:R-:W-:Y:S02]  /*1e20*/  LOP3.LUT R18, R18, 0x10, RZ, 0xfc, !PT ;  /* 0x0000001012127812 */ /* 0x000fe400078efcff */
[----:B------:R-:W-:Y:S02]  /*1e30*/  LEA.HI R19, R17, 0x8, RZ, 0x1a ;  /* 0x0000000811137811 */ /* 0x000fe400078fd0ff */
[----:B------:R-:W-:Y:S01]  /*1e40*/  LEA.HI.X.SX32 R17, R21, R76, 0x1, P1 ;  /* 0x0000004c15117211 */ /* 0x000fe200008f0eff */
[----:B----4-:R-:W-:Y:S01]  /*1e50*/  IMAD R92, R92, R93, RZ ;  /* 0x0000005d5c5c7224 */ /* 0x010fe200078e02ff */
[----:B------:R-:W-:Y:S02]  /*1e60*/  ISETP.GE.AND P4, PT, R18, UR7, PT ;  /* 0x0000000712007c0c */ /* 0x000fe4000bf86270 */
[----:B------:R-:W-:Y:S01]  /*1e70*/  ISETP.GE.AND P3, PT, R19, UR7, PT ;  /* 0x0000000713007c0c */ /* 0x000fe2000bf66270 */
[----:B------:R1:W2:Y:S01]  /*1e80*/  @!P0 LDG.E.U8 R23, desc[UR8][R16.64] ;  /* 0x0000000810178981 */ /* 0x0002a2000c1e1100 */
[----:B------:R-:W-:-:S02]  /*1e90*/  ISETP.GE.AND P5, PT, R20, UR7, PT ;  /* 0x0000000714007c0c */ /* 0x000fc4000bfa6270 */
[-C--:B------:R-:W-:Y:S02]  /*1ea0*/  IADD3 R18, P2, PT, R92, R67.reuse, RZ ;  /* 0x000000435c127210 */ /* 0x080fe40007f5e0ff */
[----:B------:R-:W-:Y:S02]  /*1eb0*/  PRMT R61, RZ, 0x7610, R61 ;  /* 0x00007610ff3d7816 */ /* 0x000fe4000000003d */
[----:B0-----:R-:W-:Y:S02]  /*1ec0*/  LEA.HI R22, R22, 0x18, RZ, 0x1a ;  /* 0x0000001816167811 */ /* 0x001fe400078fd0ff */
[----:B-1----:R-:W-:-:S03]  /*1ed0*/  IADD3 R16, P1, PT, R124, R67, RZ ;  /* 0x000000437c107210 */ /* 0x002fc60007f3e0ff */
[----:B-----5:R-:W-:Y:S01]  /*1ee0*/  IMAD R22, R22, R79, RZ ;  /* 0x0000004f16167224 */ /* 0x020fe200078e02ff */
[----:B------:R-:W-:Y:S02]  /*1ef0*/  PRMT R60, RZ, 0x7610, R60 ;  /* 0x00007610ff3c7816 */ /* 0x000fe4000000003c */
[-C--:B------:R-:W-:Y:S02]  /*1f00*/  LEA.HI.X.SX32 R17, R124, R76.reuse, 0x1, P1 ;  /* 0x0000004c7c117211 */ /* 0x080fe400008f0eff */
[----:B------:R-:W-:Y:S02]  /*1f10*/  IADD3 R20, P0, PT, R22, R67, RZ ;  /* 0x0000004316147210 */ /* 0x000fe40007f1e0ff */
[-C--:B------:R-:W-:Y:S01]  /*1f20*/  LEA.HI.X.SX32 R19, R92, R76.reuse, 0x1, P2 ;  /* 0x0000004c5c137211 */ /* 0x080fe200010f0eff */
[----:B------:R-:W3:Y:S01]  /*1f30*/  @!P4 LDG.E.U8 R61, desc[UR8][R16.64] ;  /* 0x00000008103dc981 */ /* 0x000ee2000c1e1100 */
[----:B------:R-:W-:Y:S02]  /*1f40*/  PRMT R70, RZ, 0x7610, R70 ;  /* 0x00007610ff467816 */ /* 0x000fe40000000046 */
[----:B------:R-:W-:Y:S01]  /*1f50*/  LEA.HI.X.SX32 R21, R22, R76, 0x1, P0 ;  /* 0x0000004c16157211 */ /* 0x000fe200000f0eff */
[----:B------:R-:W4:Y:S04]  /*1f60*/  @!P3 LDG.E.U8 R60, desc[UR8][R18.64] ;  /* 0x00000008123cb981 */ /* 0x000f28000c1e1100 */
[----:B------:R0:W5:Y:S01]  /*1f70*/  @!P5 LDG.E.U8 R70, desc[UR8][R20.64] ;  /* 0x000000081446d981 */ /* 0x000162000c1e1100 */
[----:B------:R-:W-:Y:S01]  /*1f80*/  BAR.SYNC.DEFER_BLOCKING 0x0 ;  /* 0x0000000000007b1d */ /* 0x000fe20000010000 */
[----:B------:R-:W-:-:S02]  /*1f90*/  LOP3.LUT R22, R90, 0x20, RZ, 0x3c, !PT ;  /* 0x000000205a167812 */ /* 0x000fc400078e3cff */
[----:B------:R-:W-:Y:S02]  /*1fa0*/  ISETP.GE.AND P0, PT, R91, UR7, PT ;  /* 0x000000075b007c0c */ /* 0x000fe4000bf06270 */
[----:B------:R-:W-:Y:S02]  /*1fb0*/  SHF.R.S32.HI R79, RZ, 0x1f, R80 ;  /* 0x0000001fff4f7819 */ /* 0x000fe40000011450 */
[----:B0-----:R-:W-:Y:S02]  /*1fc0*/  IADD3 R20, P1, PT, R80, R89, RZ ;  /* 0x0000005950147210 */ /* 0x001fe40007f3e0ff */
[----:B------:R-:W-:-:S03]  /*1fd0*/  PRMT R63, RZ, 0x7610, R63 ;  /* 0x00007610ff3f7816 */ /* 0x000fc6000000003f */
[C---:B------:R-:W-:Y:S01]  /*1fe0*/  IMAD.X R21, R79.reuse, 0x1, R88, P1 ;  /* 0x000000014f157824 */ /* 0x040fe200008e0658 */
[----:B------:R-:W-:Y:S02]  /*1ff0*/  IADD3 R16, P3, PT, R80, R87, RZ ;  /* 0x0000005750107210 */ /* 0x000fe40007f7e0ff */
[----:B------:R-:W-:Y:S02]  /*2000*/  PRMT R62, RZ, 0x7610, R62 ;  /* 0x00007610ff3e7816 */ /* 0x000fe4000000003e */
[----:B------:R-:W-:Y:S01]  /*2010*/  PRMT R19, RZ, 0x7610, R19 ;  /* 0x00007610ff137816 */ /* 0x000fe20000000013 */
[----:B------:R-:W-:Y:S01]  /*2020*/  IMAD.X R17, R79, 0x1, R86, P3 ;  /* 0x000000014f117824 */ /* 0x000fe200018e0656 */
[----:B------:R-:W-:Y:S02]  /*2030*/  PRMT R18, RZ, 0x7610, R18 ;  /* 0x00007610ff127816 */ /* 0x000fe40000000012 */
[----:B------:R-:W-:Y:S02]  /*2040*/  PRMT R73, RZ, 0x7610, R73 ;  /* 0x00007610ff497816 */ /* 0x000fe40000000049 */
[----:B------:R-:W-:-:S02]  /*2050*/  PRMT R71, RZ, 0x7610, R71 ;  /* 0x00007610ff477816 */ /* 0x000fc40000000047 */
[----:B------:R-:W-:Y:S02]  /*2060*/  PRMT R72, RZ, 0x7610, R72 ;  /* 0x00007610ff487816 */ /* 0x000fe40000000048 */
[----:B------:R-:W-:Y:S02]  /*2070*/  PRMT R74, RZ, 0x7610, R74 ;  /* 0x00007610ff4a7816 */ /* 0x000fe4000000004a */
[----:B------:R-:W-:Y:S02]  /*2080*/  PRMT R78, RZ, 0x7610, R78 ;  /* 0x00007610ff4e7816 */ /* 0x000fe4000000004e */
[----:B------:R-:W-:Y:S02]  /*2090*/  PRMT R75, RZ, 0x7610, R75 ;  /* 0x00007610ff4b7816 */ /* 0x000fe4000000004b */
[----:B------:R-:W-:Y:S02]  /*20a0*/  PRMT R121, RZ, 0x7610, R121 ;  /* 0x00007610ff797816 */ /* 0x000fe40000000079 */
[----:B------:R-:W-:-:S02]  /*20b0*/  PRMT R122, RZ, 0x7610, R122 ;  /* 0x00007610ff7a7816 */ /* 0x000fc4000000007a */
[----:B------:R-:W-:Y:S01]  /*20c0*/  PRMT R123, RZ, 0x7610, R123 ;  /* 0x00007610ff7b7816 */ /* 0x000fe2000000007b */
[----:B--2---:R-:W-:Y:S04]  /*20d0*/  STS.U8 [R90+UR5], R23 ;  /* 0x000000175a007988 */ /* 0x004fe80008000005 */
[----:B---3--:R-:W-:Y:S04]  /*20e0*/  STS.U8 [R90+UR5+0x400], R61 ;  /* 0x0004003d5a007988 */ /* 0x008fe80008000005 */
[----:B----4-:R-:W-:Y:S04]  /*20f0*/  STS.U8 [R22+UR5+0x200], R60 ;  /* 0x0002003c16007988 */ /* 0x010fe80008000005 */
[----:B-----5:R0:W-:Y:S01]  /*2100*/  STS.U8 [R22+UR5+0x600], R70 ;  /* 0x0006004616007988 */ /* 0x0201e20008000005 */
[----:B------:R-:W-:Y:S01]  /*2110*/  BAR.SYNC.DEFER_BLOCKING 0x0 ;  /* 0x0000000000007b1d */ /* 0x000fe20000010000 */
[----:B0-----:R-:W-:-:S02]  /*2120*/  IADD3 R22, P1, PT, R80, R83, RZ ;  /* 0x0000005350167210 */ /* 0x001fc40007f3e0ff */
[----:B------:R-:W-:-:S03]  /*2130*/  PRMT R70, RZ, 0x7610, R70 ;  /* 0x00007610ff467816 */ /* 0x000fc60000000046 */
[----:B------:R-:W-:Y:S01]  /*2140*/  IMAD.X R23, R79, 0x1, R82, P1 ;  /* 0x000000014f177824 */ /* 0x000fe200008e0652 */
[C---:B------:R-:W-:Y:S01]  /*2150*/  IADD3 R60, P1, PT, R80.reuse, R14, RZ ;  /* 0x0000000e503c7210 */ /* 0x040fe20007f3e0ff */
[----:B------:R0:W2:Y:S04]  /*2160*/  @!P0 LDG.E.U8 R63, desc[UR8][R20.64] ;  /* 0x00000008143f8981 */ /* 0x0000a8000c1e1100 */
[----:B------:R1:W3:Y:S04]  /*2170*/  @!P0 LDG.E.U8 R70, desc[UR8][R22.64] ;  /* 0x0000000816468981 */ /* 0x0002e8000c1e1100 */
[----:B------:R4:W5:Y:S01]  /*2180*/  @!P0 LDG.E.U8 R19, desc[UR8][R16.64] ;  /* 0x0000000810138981 */ /* 0x000962000c1e1100 */
[----:B0-----:R-:W-:-:S02]  /*2190*/  IADD3 R20, P2, PT, R80, R85, RZ ;  /* 0x0000005550147210 */ /* 0x001fc40007f5e0ff */
[----:B------:R-:W-:Y:S01]  /*21a0*/  LOP3.LUT R100, R2, 0x20, RZ, 0x3c, !PT ;  /* 0x0000002002647812 */ /* 0x000fe200078e3cff */
[----:B------:R-:W-:Y:S02]  /*21b0*/  LDS.U8 R99, [R2+UR5+0x88] ;  /* 0x0000880502637984 */ /* 0x000fe40008000000 */
[C---:B------:R-:W-:Y:S01]  /*21c0*/  IMAD.X R21, R79.reuse, 0x1, R84, P2 ;  /* 0x000000014f157824 */ /* 0x040fe200010e0654 */
[----:B-1----:R-:W-:Y:S01]  /*21d0*/  IADD3 R22, P2, PT, R80, R56, RZ ;  /* 0x0000003850167210 */ /* 0x002fe20007f5e0ff */
[C---:B------:R-:W-:Y:S01]  /*21e0*/  IMAD.X R61, R79.reuse, 0x1, R66, P1 ;  /* 0x000000014f3d7824 */ /* 0x040fe200008e0642 */
[----:B----4-:R-:W-:Y:S01]  /*21f0*/  PRMT R17, RZ, 0x7610, R17 ;  /* 0x00007610ff117816 */ /* 0x010fe20000000011 */
[----:B------:R-:W-:Y:S04]  /*2200*/  LDS.U8 R107, [R100+UR5] ;  /* 0x00000005646b7984 */ /* 0x000fe80008000000 */
[----:B------:R0:W4:Y:S01]  /*2210*/  @!P0 LDG.E.U8 R62, desc[UR8][R20.64] ;  /* 0x00000008143e8981 */ /* 0x000122000c1e1100 */
[----:B------:R-:W-:Y:S01]  /*2220*/  PRMT R16, RZ, 0x7610, R16 ;  /* 0x00007610ff107816 */ /* 0x000fe20000000010 */
[----:B------:R-:W-:-:S02]  /*2230*/  IMAD.X R23, R79, 0x1, R68, P2 ;  /* 0x000000014f177824 */ /* 0x000fc400010e0644 */
[----:B------:R-:W-:Y:S04]  /*2240*/  LDS.U8 R106, [R100+UR5+0x40] ;  /* 0x00004005646a7984 */ /* 0x000fe80008000000 */
[----:B------:R1:W4:Y:S01]  /*2250*/  @!P0 LDG.E.U8 R18, desc[UR8][R22.64] ;  /* 0x0000000816128981 */ /* 0x000322000c1e1100 */
[----:B0-----:R-:W-:-:S03]  /*2260*/  IADD3 R20, P3, PT, R80, R81, RZ ;  /* 0x0000005150147210 */ /* 0x001fc60007f7e0ff */
[----:B------:R0:W4:Y:S02]  /*2270*/  @!P0 LDG.E.U8 R16, desc[UR8][R60.64] ;  /* 0x000000083c108981 */ /* 0x000124000c1e1100 */
[----:B------:R-:W-:Y:S02]  /*2280*/  IMAD.X R21, R79, 0x1, R69, P3 ;  /* 0x000000014f157824 */ /* 0x000fe400018e0645 */
[----:B------:R-:W-:Y:S01]  /*2290*/  LDS.U8 R115, [R100+UR5+0x88] ;  /* 0x0000880564737984 */ /* 0x000fe20008000000 */
[----:B-1----:R-:W-:-:S03]  /*22a0*/  IADD3 R22, P2, PT, R80, R10, RZ ;  /* 0x0000000a50167210 */ /* 0x002fc60007f5e0ff */
[----:B------:R1:W4:Y:S01]  /*22b0*/  @!P0 LDG.E.U8 R17, desc[UR8][R20.64] ;  /* 0x0000000814118981 */ /* 0x000322000c1e1100 */
[C---:B0-----:R-:W-:Y:S01]  /*22c0*/  IADD3 R60, P1, PT, R80.reuse, R8, RZ ;  /* 0x00000008503c7210 */ /* 0x041fe20007f3e0ff */
[C---:B------:R-:W-:Y:S02]  /*22d0*/  IMAD.X R23, R79.reuse, 0x1, R64, P2 ;  /* 0x000000014f177824 */ /* 0x040fe400010e0640 */
[----:B------:R-:W-:Y:S04]  /*22e0*/  LDS.U8 R114, [R100+UR5+0xc8] ;  /* 0x0000c80564727984 */ /* 0x000fe80008000000 */
[----:B------:R-:W-:Y:S01]  /*22f0*/  LDS.U8 R108, [R100+UR5+0x8] ;  /* 0x00000805646c7984 */ /* 0x000fe20008000000 */
[----:B-1----:R-:W-:Y:S01]  /*2300*/  IADD3 R20, P3, PT, R80, R12, RZ ;  /* 0x0000000c50147210 */ /* 0x002fe20007f7e0ff */
[----:B------:R-:W-:-:S02]  /*2310*/  IMAD.X R61, R79, 0x1, R59, P1 ;  /* 0x000000014f3d7824 */ /* 0x000fc400008e063b */
[----:B------:R0:W4:Y:S02]  /*2320*/  @!P0 LDG.E.U8 R71, desc[UR8][R22.64] ;  /* 0x0000000816478981 */ /* 0x000124000c1e1100 */
[----:B------:R-:W-:Y:S02]  /*2330*/  IMAD.X R21, R79, 0x1, R65, P3 ;  /* 0x000000014f157824 */ /* 0x000fe400018e0641 */
[----:B------:R1:W4:Y:S04]  /*2340*/  @!P0 LDG.E.U8 R72, desc[UR8][R60.64] ;  /* 0x000000083c488981 */ /* 0x000328000c1e1100 */
[----:B------:R1:W4:Y:S01]  /*2350*/  @!P0 LDG.E.U8 R73, desc[UR8][R20.64] ;  /* 0x0000000814498981 */ /* 0x000322000c1e1100 */
[----:B0-----:R-:W-:-:S03]  /*2360*/  IADD3 R22, P2, PT, R80, R6, RZ ;  /* 0x0000000650167210 */ /* 0x001fc60007f5e0ff */
[----:B------:R-:W-:Y:S01]  /*2370*/  LDS.U8 R109, [R100+UR5+0x48] ;  /* 0x00004805646d7984 */ /* 0x000fe20008000000 */
[----:B-1----:R-:W-:-:S03]  /*2380*/  IADD3 R60, P1, PT, R80, R5, RZ ;  /* 0x00000005503c7210 */ /* 0x002fc60007f3e0ff */
[----:B------:R-:W-:Y:S01]  /*2390*/  LDS.U8 R105, [R100+UR5+0x80] ;  /* 0x0000800564697984 */ /* 0x000fe20008000000 */
[C---:B------:R-:W-:Y:S01]  /*23a0*/  IADD3 R20, P3, PT, R80.reuse, R7, RZ ;  /* 0x0000000750147210 */ /* 0x040fe20007f7e0ff */
[C---:B------:R-:W-:Y:S02]  /*23b0*/  IMAD.X R23, R79.reuse, 0x1, R57, P2 ;  /* 0x000000014f177824 */ /* 0x040fe400010e0639 */
[----:B------:R-:W-:Y:S01]  /*23c0*/  LDS.U8 R104, [R100+UR5+0xc0] ;  /* 0x0000c00564687984 */ /* 0x000fe20008000000 */
[C---:B------:R-:W-:Y:S02]  /*23d0*/  IMAD.X R61, R79.reuse, 0x1, R15, P1 ;  /* 0x000000014f3d7824 */ /* 0x040fe400008e060f */
[----:B------:R-:W-:Y:S01]  /*23e0*/  IMAD.X R21, R79, 0x1, R58, P3 ;  /* 0x000000014f157824 */ /* 0x000fe200018e063a */
[----:B------:R0:W4:Y:S04]  /*23f0*/  @!P0 LDG.E.U8 R78, desc[UR8][R22.64] ;  /* 0x00000008164e8981 */ /* 0x000128000c1e1100 */
[----:B------:R1:W4:Y:S04]  /*2400*/  @!P0 LDG.E.U8 R74, desc[UR8][R20.64] ;  /* 0x00000008144a8981 */ /* 0x000328000c1e1100 */
[----:B------:R1:W4:Y:S01]  /*2410*/  @!P0 LDG.E.U8 R75, desc[UR8][R60.64] ;  /* 0x000000083c4b8981 */ /* 0x000322000c1e1100 */
[----:B0-----:R-:W-:-:S03]  /*2420*/  IADD3 R22, P2, PT, R80, R3, RZ ;  /* 0x0000000350167210 */ /* 0x001fc60007f5e0ff */
[----:B------:R-:W-:Y:S01]  /*2430*/  LDS.U8 R110, [R100+UR5+0x400] ;  /* 0x00040005646e7984 */ /* 0x000fe20008000000 */
[----:B-1----:R-:W-:-:S03]  /*2440*/  IADD3 R20, P3, PT, R80, R4, RZ ;  /* 0x0000000450147210 */ /* 0x002fc60007f7e0ff */
[----:B------:R-:W-:Y:S01]  /*2450*/  LDS.U8 R111, [R100+UR5+0x440] ;  /* 0x00044005646f7984 */ /* 0x000fe20008000000 */
[----:B------:R-:W-:Y:S01]  /*2460*/  IADD3 R60, P1, PT, R80, R0, RZ ;  /* 0x00000000503c7210 */ /* 0x000fe20007f3e0ff */
[C---:B------:R-:W-:Y:S02]  /*2470*/  IMAD.X R21, R79.reuse, 0x1, R13, P3 ;  /* 0x000000014f157824 */ /* 0x040fe400018e060d */
[----:B------:R-:W-:Y:S01]  /*2480*/  LDS.U8 R103, [R100+UR5+0x488] ;  /* 0x0004880564677984 */ /* 0x000fe20008000000 */
[C---:B------:R-:W-:Y:S02]  /*2490*/  IMAD.X R23, R79.reuse, 0x1, R11, P2 ;  /* 0x000000014f177824 */ /* 0x040fe400010e060b */
[----:B------:R-:W-:Y:S01]  /*24a0*/  IMAD.X R61, R79, 0x1, R9, P1 ;  /* 0x000000014f3d7824 */ /* 0x000fe200008e0609 */
[----:B------:R-:W4:Y:S04]  /*24b0*/  @!P0 LDG.E.U8 R121, desc[UR8][R20.64] ;  /* 0x0000000814798981 */ /* 0x000f28000c1e1100 */
[----:B------:R-:W4:Y:S04]  /*24c0*/  @!P0 LDG.E.U8 R122, desc[UR8][R22.64] ;  /* 0x00000008167a8981 */ /* 0x000f28000c1e1100 */
[----:B------:R0:W4:Y:S04]  /*24d0*/  @!P0 LDG.E.U8 R123, desc[UR8][R60.64] ;  /* 0x000000083c7b8981 */ /* 0x000128000c1e1100 */
[----:B------:R-:W-:Y:S04]  /*24e0*/  LDS.U8 R102, [R100+UR5+0x4c8] ;  /* 0x0004c80564667984 */ /* 0x000fe80008000000 */
[----:B------:R-:W-:Y:S04]  /*24f0*/  LDS.U8 R112, [R100+UR5+0x408] ;  /* 0x0004080564707984 */ /* 0x000fe80008000000 */
[----:B------:R-:W-:Y:S04]  /*2500*/  LDS.U8 R113, [R100+UR5+0x448] ;  /* 0x0004480564717984 */ /* 0x000fe80008000000 */
[----:B------:R-:W-:Y:S04]  /*2510*/  LDS.U8 R101, [R100+UR5+0x480] ;  /* 0x0004800564657984 */ /* 0x000fe80008000000 */
[----:B0-----:R-:W-:Y:S04]  /*2520*/  LDS.U8 R60, [R2+UR5] ;  /* 0x00000005023c7984 */ /* 0x001fe80008000000 */
[----:B------:R-:W0:Y:S04]  /*2530*/  LDS.U8 R61, [R2+UR5+0x40] ;  /* 0x00004005023d7984 */ /* 0x000e280008000000 */
[----:B------:R-:W-:Y:S04]  /*2540*/  LDS.U8 R98, [R2+UR5+0xc8] ;  /* 0x0000c80502627984 */ /* 0x000fe80008000000 */
[----:B------:R-:W-:Y:S04]  /*2550*/  LDS.U8 R79, [R2+UR5+0x8] ;  /* 0x00000805024f7984 */ /* 0x000fe80008000000 */
[----:B------:R-:W1:Y:S04]  /*2560*/  LDS.U8 R116, [R2+UR5+0x48] ;  /* 0x0000480502747984 */ /* 0x000e680008000000 */
[----:B------:R-:W-:Y:S04]  /*2570*/  LDS.U8 R97, [R2+UR5+0x80] ;  /* 0x0000800502617984 */ /* 0x000fe80008000000 */
[----:B------:R-:W-:Y:S04]  /*2580*/  LDS.U8 R96, [R2+UR5+0xc0] ;  /* 0x0000c00502607984 */ /* 0x000fe80008000000 */
[----:B------:R-:W-:Y:S04]  /*2590*/  LDS.U8 R117, [R2+UR5+0x400] ;  /* 0x0004000502757984 */ /* 0x000fe80008000000 */
[----:B------:R-:W2:Y:S04]  /*25a0*/  LDS.U8 R118, [R2+UR5+0x440] ;  /* 0x0004400502767984 */ /* 0x000ea80008000000 */
[----:B------:R-:W-:Y:S04]  /*25b0*/  LDS.U8 R95, [R2+UR5+0x488] ;  /* 0x00048805025f7984 */ /* 0x000fe80008000000 */
[----:B------:R-:W-:Y:S04]  /*25c0*/  LDS.U8 R94, [R2+UR5+0x4c8] ;  /* 0x0004c805025e7984 */ /* 0x000fe80008000000 */
[----:B------:R-:W-:Y:S04]  /*25d0*/  LDS.U8 R119, [R2+UR5+0x408] ;  /* 0x0004080502777984 */ /* 0x000fe80008000000 */
[----:B------:R-:W2:Y:S04]  /*25e0*/  LDS.U8 R120, [R2+UR5+0x448] ;  /* 0x0004480502787984 */ /* 0x000ea80008000000 */
[----:B------:R-:W-:Y:S04]  /*25f0*/  LDS.U8 R92, [R2+UR5+0x480] ;  /* 0x00048005025c7984 */ /* 0x000fe80008000000 */
[----:B------:R-:W2:Y:S04]  /*2600*/  LDS.U8 R93, [R2+UR5+0x4c0] ;  /* 0x0004c005025d7984 */ /* 0x000ea80008000000 */
[----:B------:R-:W-:Y:S01]  /*2610*/  LDS.U8 R100, [R100+UR5+0x4c0] ;  /* 0x0004c00564647984 */ /* 0x000fe20008000000 */
[----:B------:R-:W-:Y:S01]  /*2620*/  BAR.SYNC.DEFER_BLOCKING 0x0 ;  /* 0x0000000000007b1d */ /* 0x000fe20000010000 */
[----:B0-----:R-:W-:-:S02]  /*2630*/  IMAD R60, R61, 0x100, R60 ;  /* 0x000001003d3c7824 */ /* 0x001fc400078e023c */
[----:B-1----:R-:W-:-:S03]  /*2640*/  IMAD R61, R116, 0x100, R79 ;  /* 0x00000100743d7824 */ /* 0x002fc600078e024f */
[----:B------:R-:W-:Y:S02]  /*2650*/  F2FP.F16.E5M2.UNPACK_B R60, R60 ;  /* 0x0000003cff3c723e */ /* 0x000fe400020004ff */
[----:B------:R-:W-:Y:S01]  /*2660*/  F2FP.F16.E5M2.UNPACK_B R61, R61 ;  /* 0x0000003dff3d723e */ /* 0x000fe200020004ff */
[----:B------:R-:W-:Y:S02]  /*2670*/  IMAD R106, R106, 0x100, R107 ;  /* 0x000001006a6a7824 */ /* 0x000fe400078e026b */
[----:B------:R-:W-:Y:S02]  /*2680*/  IMAD R108, R109, 0x100, R108 ;  /* 0x000001006d6c7824 */ /* 0x000fe400078e026c */
[----:B------:R-:W-:Y:S02]  /*2690*/  IMAD R110, R111, 0x100, R110 ;  /* 0x000001006f6e7824 */ /* 0x000fe400078e026e */
[----:B------:R-:W-:Y:S02]  /*26a0*/  IMAD R112, R113, 0x100, R112 ;  /* 0x0000010071707824 */ /* 0x000fe400078e0270 */
[----:B------:R-:W-:Y:S01]  /*26b0*/  IMAD R98, R98, 0x100, R99 ;  /* 0x0000010062627824 */ /* 0x000fe200078e0263 */
[----:B--2---:R-:W-:Y:S04]  /*26c0*/  STS.U8 [R77+UR5], R63 ;  /* 0x0000003f4d007988 */ /* 0x004fe80008000005 */
[----:B---3--:R-:W-:Y:S04]  /*26d0*/  STS.U8 [R77+UR5+0x600], R70 ;  /* 0x000600464d007988 */ /* 0x008fe80008000005 */
[----:B-----5:R-:W-:Y:S04]  /*26e0*/  STS.U8 [R77+UR5+0x200], R19 ;  /* 0x000200134d007988 */ /* 0x020fe80008000005 */
[----:B----4-:R0:W-:Y:S04]  /*26f0*/  STS.U8 [R77+UR5+0x400], R62 ;  /* 0x0004003e4d007988 */ /* 0x0101e80008000005 */
[----:B------:R-:W-:Y:S04]  /*2700*/  STS.U8 [R77+UR5+0xa00], R18 ;  /* 0x000a00124d007988 */ /* 0x000fe80008000005 */
        /* <DEDUP_REMOVED lines=8> */
[----:B------:R1:W-:Y:S04]  /*2790*/  STS.U8 [R77+UR5+0x1a00], R121 ;  /* 0x001a00794d007988 */ /* 0x0003e80008000005 */
[----:B------:R-:W-:Y:S04]  /*27a0*/  STS.U8 [R77+UR5+0x1c00], R122 ;  /* 0x001c007a4d007988 */ /* 0x000fe80008000005 */
[----:B------:R-:W-:Y:S01]  /*27b0*/  STS.U8 [R77+UR5+0x1e00], R123 ;  /* 0x001e007b4d007988 */ /* 0x000fe20008000005 */
[----:B0-----:R-:W-:Y:S01]  /*27c0*/  IMAD R62, R118, 0x100, R117 ;  /* 0x00000100763e7824 */ /* 0x001fe200078e0275 */
[----:B-1----:R-:W0:Y:S08]  /*27d0*/  LDC R121, c[0x0][0x3a8] ;  /* 0x0000ea00ff797b82 */ /* 0x002e300000000800 */
[----:B------:R-:W-:Y:S06]  /*27e0*/  BAR.SYNC.DEFER_BLOCKING 0x0 ;  /* 0x0000000000007b1d */ /* 0x000fec0000010000 */
[----:B------:R-:W1:Y:S04]  /*27f0*/  LDSM.16.M88.4 R20, [R125] ;  /* 0x000000007d14783b */ /* 0x000e680000000200 */
[----:B------:R-:W2:Y:S01]  /*2800*/  LDSM.16.M88.4 R16, [R125+0x1000] ;  /* 0x001000007d10783b */ /* 0x000ea20000000200 */
[----:B------:R-:W-:Y:S01]  /*2810*/  IMAD R63, R120, 0x100, R119 ;  /* 0x00000100783f7824 */ /* 0x000fe200078e0277 */
[----:B------:R-:W-:-:S04]  /*2820*/  F2FP.F16.E5M2.UNPACK_B R62, R62 ;  /* 0x0000003eff3e723e */ /* 0x000fc800020004ff */
[----:B------:R-:W-:Y:S01]  /*2830*/  F2FP.F16.E5M2.UNPACK_B R63, R63 ;  /* 0x0000003fff3f723e */ /* 0x000fe200020004ff */
[----:B------:R-:W-:Y:S02]  /*2840*/  IMAD R96, R96, 0x100, R97 ;  /* 0x0000010060607824 */ /* 0x000fe400078e0261 */
[----:B------:R-:W-:Y:S02]  /*2850*/  IMAD R94, R94, 0x100, R95 ;  /* 0x000001005e5e7824 */ /* 0x000fe400078e025f */
[----:B------:R-:W-:Y:S01]  /*2860*/  IMAD R92, R93, 0x100, R92 ;  /* 0x000001005d5c7824 */ /* 0x000fe200078e025c */
[----:B-1----:R-:W-:Y:S02]  /*2870*/  F2FP.F16.E5M2.UNPACK_B R78, R20 ;  /* 0x00000014ff4e723e */ /* 0x002fe400020004ff */
[----:B------:R-:W-:Y:S02]  /*2880*/  F2FP.F16.E5M2.UNPACK_B R79, R21 ;  /* 0x00000015ff4f723e */ /* 0x000fe400020004ff */
[----:B------:R-:W-:-:S02]  /*2890*/  F2FP.F16.E5M2.UNPACK_B R70, R22 ;  /* 0x00000016ff46723e */ /* 0x000fc400020004ff */
[----:B------:R-:W-:Y:S02]  /*28a0*/  F2FP.F16.E5M2.UNPACK_B R71, R23 ;  /* 0x00000017ff47723e */ /* 0x000fe400020004ff */
[----:B--2---:R-:W-:Y:S02]  /*28b0*/  F2FP.F16.E5M2.UNPACK_B R72, R16 ;  /* 0x00000010ff48723e */ /* 0x004fe400020004ff */
[----:B------:R-:W-:Y:S02]  /*28c0*/  F2FP.F16.E5M2.UNPACK_B R73, R17 ;  /* 0x00000011ff49723e */ /* 0x000fe400020004ff */
[----:B------:R-:W-:Y:S02]  /*28d0*/  F2FP.F16.E5M2.UNPACK_B R74, R18 ;  /* 0x00000012ff4a723e */ /* 0x000fe400020004ff */
[----:B------:R-:W-:Y:S01]  /*28e0*/  F2FP.F16.E5M2.UNPACK_B R75, R19 ;  /* 0x00000013ff4b723e */ /* 0x000fe200020004ff */
[C---:B------:R-:W-:Y:S08]  /*28f0*/  HMMA.16816.F32 R52, R60.reuse, R78, R52 ;  /* 0x0000004e3c34723c */ /* 0x040ff00000001834 */
[C---:B------:R-:W-:Y:S08]  /*2900*/  HMMA.16816.F32 R48, R60.reuse, R70, R48 ;  /* 0x000000463c30723c */ /* 0x040ff00000001830 */
[C---:B------:R-:W-:Y:S08]  /*2910*/  HMMA.16816.F32 R44, R60.reuse, R72, R44 ;  /* 0x000000483c2c723c */ /* 0x040ff0000000182c */
[----:B------:R-:W-:Y:S01]  /*2920*/  HMMA.16816.F32 R40, R60, R74, R40 ;  /* 0x0000004a3c28723c */ /* 0x000fe20000001828 */
[----:B------:R-:W-:-:S02]  /*2930*/  F2FP.F16.E5M2.UNPACK_B R60, R106 ;  /* 0x0000006aff3c723e */ /* 0x000fc400020004ff */
[----:B------:R-:W-:Y:S02]  /*2940*/  F2FP.F16.E5M2.UNPACK_B R61, R108 ;  /* 0x0000006cff3d723e */ /* 0x000fe400020004ff */
[----:B------:R-:W-:Y:S02]  /*2950*/  F2FP.F16.E5M2.UNPACK_B R62, R110 ;  /* 0x0000006eff3e723e */ /* 0x000fe400020004ff */
[----:B------:R-:W-:-:S07]  /*2960*/  F2FP.F16.E5M2.UNPACK_B R63, R112 ;  /* 0x00000070ff3f723e */ /* 0x000fce00020004ff */
[C---:B------:R-:W-:Y:S08]  /*2970*/  HMMA.16816.F32 R36, R60.reuse, R78, R36 ;  /* 0x0000004e3c24723c */ /* 0x040ff00000001824 */
[----:B------:R-:W-:Y:S01]  /*2980*/  HMMA.16816.F32 R32, R60, R70, R32 ;  /* 0x000000463c20723c */ /* 0x000fe20000001820 */
[----:B------:R-:W-:-:S07]  /*2990*/  F2FP.F16.E5M2.UNPACK_B R70, R20.H1 ;  /* 0x00000014ff46723e */ /* 0x000fce00030004ff */
[----:B------:R-:W-:Y:S01]  /*29a0*/  HMMA.16816.F32 R28, R60, R72, R28 ;  /* 0x000000483c1c723c */ /* 0x000fe2000000181c */
[----:B------:R-:W-:-:S07]  /*29b0*/  F2FP.F16.E5M2.UNPACK_B R71, R21.H1 ;  /* 0x00000015ff47723e */ /* 0x000fce00030004ff */
[----:B------:R-:W-:Y:S01]  /*29c0*/  HMMA.16816.F32 R24, R60, R74, R24 ;  /* 0x0000004a3c18723c */ /* 0x000fe20000001818 */
[----:B------:R-:W-:Y:S01]  /*29d0*/  F2FP.F16.E5M2.UNPACK_B R20, R16.H1 ;  /* 0x00000010ff14723e */ /* 0x000fe200030004ff */
[----:B------:R-:W-:Y:S01]  /*29e0*/  IMAD R16, R114, 0x100, R115 ;  /* 0x0000010072107824 */ /* 0x000fe200078e0273 */
[----:B------:R-:W-:Y:S01]  /*29f0*/  F2FP.F16.E5M2.UNPACK_B R21, R17.H1 ;  /* 0x00000011ff15723e */ /* 0x000fe200030004ff */
[----:B------:R-:W-:Y:S01]  /*2a00*/  IMAD R17, R104, 0x100, R105 ;  /* 0x0000010068117824 */ /* 0x000fe200078e0269 */
[----:B------:R-:W-:Y:S01]  /*2a10*/  F2FP.F16.E5M2.UNPACK_B R72, R18.H1 ;  /* 0x00000012ff48723e */ /* 0x000fe200030004ff */
[----:B------:R-:W-:Y:S01]  /*2a20*/  IMAD R18, R102, 0x100, R103 ;  /* 0x0000010066127824 */ /* 0x000fe200078e0267 */
[----:B------:R-:W-:Y:S01]  /*2a30*/  F2FP.F16.E5M2.UNPACK_B R73, R19.H1 ;  /* 0x00000013ff49723e */ /* 0x000fe200030004ff */
[----:B------:R-:W-:Y:S01]  /*2a40*/  IMAD R19, R100, 0x100, R101 ;  /* 0x0000010064137824 */ /* 0x000fe200078e0265 */
[----:B------:R-:W-:Y:S02]  /*2a50*/  F2FP.F16.E5M2.UNPACK_B R60, R98 ;  /* 0x00000062ff3c723e */ /* 0x000fe400020004ff */
[----:B------:R-:W-:-:S02]  /*2a60*/  F2FP.F16.E5M2.UNPACK_B R61, R96 ;  /* 0x00000060ff3d723e */ /* 0x000fc400020004ff */
[----:B------:R-:W-:Y:S02]  /*2a70*/  F2FP.F16.E5M2.UNPACK_B R62, R94 ;  /* 0x0000005eff3e723e */ /* 0x000fe400020004ff */
[----:B------:R-:W-:Y:S02]  /*2a80*/  F2FP.F16.E5M2.UNPACK_B R63, R92 ;  /* 0x0000005cff3f723e */ /* 0x000fe400020004ff */
[----:B------:R-:W-:Y:S02]  /*2a90*/  F2FP.F16.E5M2.UNPACK_B R22, R22.H1 ;  /* 0x00000016ff16723e */ /* 0x000fe400030004ff */
[----:B------:R-:W-:Y:S02]  /*2aa0*/  F2FP.F16.E5M2.UNPACK_B R23, R23.H1 ;  /* 0x00000017ff17723e */ /* 0x000fe400030004ff */
[----:B------:R-:W-:Y:S02]  /*2ab0*/  F2FP.F16.E5M2.UNPACK_B R16, R16 ;  /* 0x00000010ff10723e */ /* 0x000fe400020004ff */
[----:B------:R-:W-:-:S02]  /*2ac0*/  F2FP.F16.E5M2.UNPACK_B R17, R17 ;  /* 0x00000011ff11723e */ /* 0x000fc400020004ff */
[----:B------:R-:W-:Y:S02]  /*2ad0*/  F2FP.F16.E5M2.UNPACK_B R18, R18 ;  /* 0x00000012ff12723e */ /* 0x000fe400020004ff */
[----:B------:R-:W-:Y:S01]  /*2ae0*/  F2FP.F16.E5M2.UNPACK_B R19, R19 ;  /* 0x00000013ff13723e */ /* 0x000fe200020004ff */
[----:B------:R-:W-:Y:S01]  /*2af0*/  HMMA.16816.F32 R52, R60, R70, R52 ;  /* 0x000000463c34723c */ /* 0x000fe20000001834 */
[----:B------:R-:W-:Y:S02]  /*2b00*/  USHF.R.S32.HI UR10, URZ, 0x1f, UR4 ;  /* 0x0000001fff0a7899 */ /* 0x000fe40008011404 */
[----:B------:R-:W-:Y:S01]  /*2b10*/  IADD3 R0, P2, PT, R0, UR4, RZ ;  /* 0x0000000400007c10 */ /* 0x000fe2000ff5e0ff */
[----:B------:R-:W-:Y:S01]  /*2b20*/  UIADD3 UR6, UPT, UPT, UR6, -0x1, URZ ;  /* 0xffffffff06067890 */ /* 0x000fe2000fffe0ff */
[----:B------:R-:W-:-:S03]  /*2b30*/  IADD3 R3, P3, PT, R3, UR4, RZ ;  /* 0x0000000403037c10 */ /* 0x000fc6000ff7e0ff */
[----:B------:R-:W-:Y:S01]  /*2b40*/  HMMA.16816.F32 R48, R60, R22, R48 ;  /* 0x000000163c30723c */ /* 0x000fe20000001830 */
[----:B------:R-:W-:-:S07]  /*2b50*/  IADD3 R4, P4, PT, R4, UR4, RZ ;  /* 0x0000000404047c10 */ /* 0x000fce000ff9e0ff */
[----:B------:R-:W-:Y:S01]  /*2b60*/  HMMA.16816.F32 R44, R60, R20, R44 ;  /* 0x000000143c2c723c */ /* 0x000fe2000000182c */
[----:B------:R-:W-:-:S07]  /*2b70*/  UISETP.NE.U32.AND UP0, UPT, UR6, URZ, UPT ;  /* 0x000000ff0600728c */ /* 0x000fce000bf05070 */
[----:B------:R-:W-:Y:S08]  /*2b80*/  HMMA.16816.F32 R40, R60, R72, R40 ;  /* 0x000000483c28723c */ /* 0x000ff00000001828 */
[C---:B------:R-:W-:Y:S08]  /*2b90*/  HMMA.16816.F32 R36, R16.reuse, R70, R36 ;  /* 0x000000461024723c */ /* 0x040ff00000001824 */
[C---:B------:R-:W-:Y:S08]  /*2ba0*/  HMMA.16816.F32 R32, R16.reuse, R22, R32 ;  /* 0x000000161020723c */ /* 0x040ff00000001820 */
[C---:B------:R-:W-:Y:S08]  /*2bb0*/  HMMA.16816.F32 R28, R16.reuse, R20, R28 ;  /* 0x00000014101c723c */ /* 0x040ff0000000181c */
[----:B------:R-:W-:Y:S01]  /*2bc0*/  HMMA.16816.F32 R24, R16, R72, R24 ;  /* 0x000000481018723c */ /* 0x000fe20000001818 */
[----:B------:R-:W-:Y:S01]  /*2bd0*/  IADD3.X R9, PT, PT, R9, UR10, RZ, P2, !PT ;  /* 0x0000000a09097c10 */ /* 0x000fe200097fe4ff */
[----:B0-----:R-:W-:Y:S01]  /*2be0*/  IMAD.SHL.U32 R121, R121, 0x20, RZ ;  /* 0x0000002079797824 */ /* 0x001fe200078e00ff */
[----:B------:R-:W-:-:S02]  /*2bf0*/  IADD3.X R11, PT, PT, R11, UR10, RZ, P3, !PT ;  /* 0x0000000a0b0b7c10 */ /* 0x000fc40009ffe4ff */
[----:B------:R-:W-:Y:S02]  /*2c00*/  IADD3.X R13, PT, PT, R13, UR10, RZ, P4, !PT ;  /* 0x0000000a0d0d7c10 */ /* 0x000fe4000a7fe4ff */
[----:B------:R-:W-:Y:S02]  /*2c10*/  IADD3 R5, P5, PT, R5, UR4, RZ ;  /* 0x0000000405057c10 */ /* 0x000fe4000ffbe0ff */
[----:B------:R-:W-:Y:S02]  /*2c20*/  IADD3 R6, P6, PT, R6, UR4, RZ ;  /* 0x0000000406067c10 */ /* 0x000fe4000ffde0ff */
[----:B------:R-:W-:Y:S02]  /*2c30*/  IADD3 R7, P0, PT, R7, UR4, RZ ;  /* 0x0000000407077c10 */ /* 0x000fe4000ff1e0ff */
[----:B------:R-:W-:Y:S02]  /*2c40*/  IADD3 R8, P1, PT, R8, UR4, RZ ;  /* 0x0000000408087c10 */ /* 0x000fe4000ff3e0ff */
[----:B------:R-:W-:-:S02]  /*2c50*/  IADD3 R10, P2, PT, R10, UR4, RZ ;  /* 0x000000040a0a7c10 */ /* 0x000fc4000ff5e0ff */
[----:B------:R-:W-:Y:S02]  /*2c60*/  IADD3 R12, P3, PT, R12, UR4, RZ ;  /* 0x000000040c0c7c10 */ /* 0x000fe4000ff7e0ff */
[----:B------:R-:W-:Y:S02]  /*2c70*/  IADD3 R14, P4, PT, R14, UR4, RZ ;  /* 0x000000040e0e7c10 */ /* 0x000fe4000ff9e0ff */
[----:B------:R-:W-:Y:S02]  /*2c80*/  IADD3.X R15, PT, PT, R15, UR10, RZ, P5, !PT ;  /* 0x0000000a0f0f7c10 */ /* 0x000fe4000affe4ff */
[----:B------:R-:W-:Y:S02]  /*2c90*/  IADD3.X R57, PT, PT, R57, UR10, RZ, P6, !PT ;  /* 0x0000000a39397c10 */ /* 0x000fe4000b7fe4ff */
[----:B------:R-:W-:Y:S02]  /*2ca0*/  IADD3.X R58, PT, PT, R58, UR10, RZ, P0, !PT ;  /* 0x0000000a3a3a7c10 */ /* 0x000fe400087fe4ff */
[----:B------:R-:W-:-:S02]  /*2cb0*/  IADD3.X R59, PT, PT, R59, UR10, RZ, P1, !PT ;  /* 0x0000000a3b3b7c10 */ /* 0x000fc40008ffe4ff */
[----:B------:R-:W-:Y:S02]  /*2cc0*/  IADD3.X R64, PT, PT, R64, UR10, RZ, P2, !PT ;  /* 0x0000000a40407c10 */ /* 0x000fe400097fe4ff */
[----:B------:R-:W-:Y:S02]  /*2cd0*/  IADD3.X R65, PT, PT, R65, UR10, RZ, P3, !PT ;  /* 0x0000000a41417c10 */ /* 0x000fe40009ffe4ff */
[----:B------:R-:W-:Y:S02]  /*2ce0*/  IADD3.X R66, PT, PT, R66, UR10, RZ, P4, !PT ;  /* 0x0000000a42427c10 */ /* 0x000fe4000a7fe4ff */
[----:B------:R-:W-:Y:S02]  /*2cf0*/  IADD3 R56, P5, PT, R56, UR4, RZ ;  /* 0x0000000438387c10 */ /* 0x000fe4000ffbe0ff */
[----:B------:R-:W-:Y:S02]  /*2d00*/  IADD3 R81, P6, PT, R81, UR4, RZ ;  /* 0x0000000451517c10 */ /* 0x000fe4000ffde0ff */
[----:B------:R-:W-:-:S02]  /*2d10*/  IADD3 R83, P0, PT, R83, UR4, RZ ;  /* 0x0000000453537c10 */ /* 0x000fc4000ff1e0ff */
[----:B------:R-:W-:Y:S02]  /*2d20*/  IADD3 R85, P1, PT, R85, UR4, RZ ;  /* 0x0000000455557c10 */ /* 0x000fe4000ff3e0ff */
[----:B------:R-:W-:Y:S02]  /*2d30*/  IADD3 R87, P2, PT, R87, UR4, RZ ;  /* 0x0000000457577c10 */ /* 0x000fe4000ff5e0ff */
[----:B------:R-:W-:Y:S02]  /*2d40*/  IADD3 R89, P3, PT, R89, UR4, RZ ;  /* 0x0000000459597c10 */ /* 0x000fe4000ff7e0ff */
[----:B------:R-:W-:Y:S02]  /*2d50*/  IADD3 R67, P4, PT, R121, R67, RZ ;  /* 0x0000004379437210 */ /* 0x000fe40007f9e0ff */
[----:B------:R-:W-:Y:S02]  /*2d60*/  IADD3.X R68, PT, PT, R68, UR10, RZ, P5, !PT ;  /* 0x0000000a44447c10 */ /* 0x000fe4000affe4ff */
[----:B------:R-:W-:-:S02]  /*2d70*/  IADD3.X R69, PT, PT, R69, UR10, RZ, P6, !PT ;  /* 0x0000000a45457c10 */ /* 0x000fc4000b7fe4ff */
[----:B------:R-:W-:Y:S02]  /*2d80*/  IADD3.X R82, PT, PT, R82, UR10, RZ, P0, !PT ;  /* 0x0000000a52527c10 */ /* 0x000fe400087fe4ff */
[----:B------:R-:W-:Y:S02]  /*2d90*/  IADD3.X R84, PT, PT, R84, UR10, RZ, P1, !PT ;  /* 0x0000000a54547c10 */ /* 0x000fe40008ffe4ff */
[----:B------:R-:W-:Y:S02]  /*2da0*/  IADD3.X R86, PT, PT, R86, UR10, RZ, P2, !PT ;  /* 0x0000000a56567c10 */ /* 0x000fe400097fe4ff */
[----:B------:R-:W-:Y:S02]  /*2db0*/  IADD3.X R88, PT, PT, R88, UR10, RZ, P3, !PT ;  /* 0x0000000a58587c10 */ /* 0x000fe40009ffe4ff */
[----:B------:R-:W-:Y:S01]  /*2dc0*/  LEA.HI.X.SX32 R76, R121, R76, 0x1, P4 ;  /* 0x0000004c794c7211 */ /* 0x000fe200020f0eff */
[----:B------:R-:W-:Y:S01]  /*2dd0*/  UIADD3 UR7, UPT, UPT, UR7, -0x20, URZ ;  /* 0xffffffe007077890 */ /* 0x000fe2000fffe0ff */
[----:B------:R-:W-:Y:S11]  /*2de0*/  BRA.U UP0, `(.L_x_2) ;  /* 0xffffffed00c87547 */ /* 0x000ff6000b83ffff */
.L_x_1:
[----:B------:R-:W2:Y:S01]  /*2df0*/  LDL.LU R18, [R1+0x8] ;  /* 0x0000080001127983 */ /* 0x000ea20000300800 */
[----:B------:R-:W-:Y:S02]  /*2e00*/  F2FP.SATFINITE.E5M2.F32.PACK_AB_MERGE_C R52, R53, R52, RZ ;  /* 0x000000343534723e */ /* 0x000fe400048060ff */
[----:B------:R-:W-:Y:S01]  /*2e10*/  F2FP.SATFINITE.E5M2.F32.PACK_AB_MERGE_C R48, R49, R48, RZ ;  /* 0x000000303130723e */ /* 0x000fe200048060ff */
[----:B------:R-:W3:Y:S01]  /*2e20*/  LDL.LU R22, [R1+0x4] ;  /* 0x0000040001167983 */ /* 0x000ee20000300800 */
[----:B------:R-:W-:Y:S02]  /*2e30*/  F2FP.SATFINITE.E5M2.F32.PACK_AB_MERGE_C R44, R45, R44, RZ ;  /* 0x0000002c2d2c723e */ /* 0x000fe400048060ff */
[----:B------:R-:W-:Y:S01]  /*2e40*/  F2FP.SATFINITE.E5M2.F32.PACK_AB_MERGE_C R36, R37, R36, RZ ;  /* 0x000000242524723e */ /* 0x000fe200048060ff */
[----:B------:R-:W4:Y:S01]  /*2e50*/  LDL.LU R20, [R1] ;  /* 0x0000000001147983 */ /* 0x000f220000300800 */
[----:B------:R-:W-:Y:S02]  /*2e60*/  F2FP.SATFINITE.E5M2.F32.PACK_AB_MERGE_C R32, R33, R32, RZ ;  /* 0x000000202120723e */ /* 0x000fe400048060ff */
[----:B------:R-:W-:Y:S01]  /*2e70*/  F2FP.SATFINITE.E5M2.F32.PACK_AB_MERGE_C R28, R29, R28, RZ ;  /* 0x0000001c1d1c723e */ /* 0x000fe200048060ff */
[----:B------:R-:W1:Y:S01]  /*2e80*/  S2R R0, SR_TID.X ;  /* 0x0000000000007919 */ /* 0x000e620000002100 */
[----:B------:R-:W-:-:S02]  /*2e90*/  LOP3.LUT R52, R52, 0xffff, RZ, 0xc0, !PT ;  /* 0x0000ffff34347812 */ /* 0x000fc400078ec0ff */
[----:B------:R-:W-:Y:S02]  /*2ea0*/  F2FP.SATFINITE.E5M2.F32.PACK_AB_MERGE_C R54, R55, R54, RZ ;  /* 0x000000363736723e */ /* 0x000fe400048060ff */
[----:B------:R-:W-:Y:S02]  /*2eb0*/  F2FP.SATFINITE.E5M2.F32.PACK_AB_MERGE_C R50, R51, R50, RZ ;  /* 0x000000323332723e */ /* 0x000fe400048060ff */
[----:B------:R-:W-:Y:S02]  /*2ec0*/  F2FP.SATFINITE.E5M2.F32.PACK_AB_MERGE_C R46, R47, R46, RZ ;  /* 0x0000002e2f2e723e */ /* 0x000fe400048060ff */
[----:B------:R-:W-:Y:S02]  /*2ed0*/  F2FP.SATFINITE.E5M2.F32.PACK_AB_MERGE_C R38, R39, R38, RZ ;  /* 0x000000262726723e */ /* 0x000fe400048060ff */
[----:B------:R-:W-:Y:S02]  /*2ee0*/  F2FP.SATFINITE.E5M2.F32.PACK_AB_MERGE_C R34, R35, R34, RZ ;  /* 0x000000222322723e */ /* 0x000fe400048060ff */
[----:B------:R-:W-:Y:S01]  /*2ef0*/  F2FP.SATFINITE.E5M2.F32.PACK_AB_MERGE_C R30, R31, R30, RZ ;  /* 0x0000001e1f1e723e */ /* 0x000fe200048060ff */
[----:B------:R-:W5:Y:S01]  /*2f00*/  S2UR UR5, SR_CgaCtaId ;  /* 0x00000000000579c3 */ /* 0x000f620000008800 */
[----:B0-----:R-:W-:-:S02]  /*2f10*/  LOP3.LUT R15, R48, 0xffff, RZ, 0xc0, !PT ;  /* 0x0000ffff300f7812 */ /* 0x001fc400078ec0ff */
[----:B------:R-:W-:Y:S02]  /*2f20*/  F2FP.SATFINITE.E5M2.F32.PACK_AB_MERGE_C R40, R41, R40, RZ ;  /* 0x000000282928723e */ /* 0x000fe400048060ff */
[----:B------:R-:W-:Y:S02]  /*2f30*/  F2FP.SATFINITE.E5M2.F32.PACK_AB_MERGE_C R42, R43, R42, RZ ;  /* 0x0000002a2b2a723e */ /* 0x000fe400048060ff */
[----:B------:R-:W-:Y:S02]  /*2f40*/  F2FP.SATFINITE.E5M2.F32.PACK_AB_MERGE_C R24, R25, R24, RZ ;  /* 0x000000181918723e */ /* 0x000fe400048060ff */
[----:B------:R-:W-:Y:S01]  /*2f50*/  F2FP.SATFINITE.E5M2.F32.PACK_AB_MERGE_C R26, R27, R26, RZ ;  /* 0x0000001a1b1a723e */ /* 0x000fe200048060ff */
[----:B------:R-:W-:Y:S01]  /*2f60*/  UMOV UR4, 0x400 ;  /* 0x0000040000047882 */ /* 0x000fe20000000000 */
[----:B------:R-:W-:Y:S01]  /*2f70*/  LOP3.LUT R44, R44, 0xffff, RZ, 0xc0, !PT ;  /* 0x0000ffff2c2c7812 */ /* 0x000fe200078ec0ff */
[----:B------:R-:W3:Y:S01]  /*2f80*/  LDCU.128 UR12, c[0x0][0x390] ;  /* 0x00007200ff0c77ac */ /* 0x000ee20008000c00 */
[----:B------:R-:W-:-:S02]  /*2f90*/  LOP3.LUT R36, R36, 0xffff, RZ, 0xc0, !PT ;  /* 0x0000ffff24247812 */ /* 0x000fc400078ec0ff */
[----:B------:R-:W-:Y:S02]  /*2fa0*/  LOP3.LUT R23, R32, 0xffff, RZ, 0xc0, !PT ;  /* 0x0000ffff20177812 */ /* 0x000fe400078ec0ff */
[----:B------:R-:W-:Y:S01]  /*2fb0*/  LOP3.LUT R28, R28, 0xffff, RZ, 0xc0, !PT ;  /* 0x0000ffff1c1c7812 */ /* 0x000fe200078ec0ff */
[----:B-1----:R-:W-:Y:S01]  /*2fc0*/  IMAD.SHL.U32 R2, R0, 0x200, RZ ;  /* 0x0000020000027824 */ /* 0x002fe200078e00ff */
[--C-:B------:R-:W-:Y:S01]  /*2fd0*/  PRMT R5, R44, 0x3340, R1.reuse ;  /* 0x000033402c057816 */ /* 0x100fe20000000001 */
[----:B------:R-:W-:Y:S01]  /*2fe0*/  IMAD.SHL.U32 R3, R0, 0x4, RZ ;  /* 0x0000000400037824 */ /* 0x000fe200078e00ff */
[----:B------:R-:W-:Y:S02]  /*2ff0*/  PRMT R7, R28, 0x3340, R1 ;  /* 0x000033401c077816 */ /* 0x000fe40000000001 */
[----:B------:R-:W-:Y:S02]  /*3000*/  PRMT R4, R52, 0x3340, R15 ;  /* 0x0000334034047816 */ /* 0x000fe4000000000f */
[----:B------:R-:W-:Y:S01]  /*3010*/  LOP3.LUT R12, R2, 0x31fc, R3, 0xc8, !PT ;  /* 0x000031fc020c7812 */ /* 0x000fe200078ec803 */
[----:B------:R-:W-:Y:S01]  /*3020*/  IMAD.SHL.U32 R2, R0, 0x20, RZ ;  /* 0x0000002000027824 */ /* 0x000fe200078e00ff */
[----:B------:R-:W-:Y:S01]  /*3030*/  PRMT R6, R36, 0x3340, R23 ;  /* 0x0000334024067816 */ /* 0x000fe20000000017 */
[----:B------:R-:W-:Y:S01]  /*3040*/  IMAD.SHL.U32 R3, R0, 0x10, RZ ;  /* 0x0000001000037824 */ /* 0x000fe200078e00ff */
[----:B------:R-:W-:-:S02]  /*3050*/  LOP3.LUT R54, R54, 0xffff, RZ, 0xc0, !PT ;  /* 0x0000ffff36367812 */ /* 0x000fc400078ec0ff */
[----:B------:R-:W-:Y:S02]  /*3060*/  LOP3.LUT R2, R2, 0x60, RZ, 0xc0, !PT ;  /* 0x0000006002027812 */ /* 0x000fe400078ec0ff */
[----:B------:R-:W-:Y:S02]  /*3070*/  LOP3.LUT R21, R50, 0xffff, RZ, 0xc0, !PT ;  /* 0x0000ffff32157812 */ /* 0x000fe400078ec0ff */
[----:B------:R-:W-:Y:S02]  /*3080*/  LOP3.LUT R46, R46, 0xffff, RZ, 0xc0, !PT ;  /* 0x0000ffff2e2e7812 */ /* 0x000fe400078ec0ff */
[----:B------:R-:W-:Y:S02]  /*3090*/  LOP3.LUT R8, R2, 0xe00, R3, 0xf8, !PT ;  /* 0x00000e0002087812 */ /* 0x000fe400078ef803 */
[----:B------:R-:W-:Y:S02]  /*30a0*/  PRMT R9, R4, 0x5410, R5 ;  /* 0x0000541004097816 */ /* 0x000fe40000000005 */
[----:B------:R-:W-:-:S02]  /*30b0*/  PRMT R13, R6, 0x5410, R7 ;  /* 0x00005410060d7816 */ /* 0x000fc40000000007 */
[----:B------:R-:W-:Y:S02]  /*30c0*/  SHF.R.U32.HI R2, RZ, 0x8, R52 ;  /* 0x00000008ff027819 */ /* 0x000fe40000011634 */
[----:B------:R-:W-:Y:S02]  /*30d0*/  SHF.R.U32.HI R3, RZ, 0x8, R15 ;  /* 0x00000008ff037819 */ /* 0x000fe4000001160f */
[----:B------:R-:W-:Y:S02]  /*30e0*/  LOP3.LUT R38, R38, 0xffff, RZ, 0xc0, !PT ;  /* 0x0000ffff26267812 */ /* 0x000fe400078ec0ff */
[----:B------:R-:W-:Y:S02]  /*30f0*/  LOP3.LUT R7, R34, 0xffff, RZ, 0xc0, !PT ;  /* 0x0000ffff22077812 */ /* 0x000fe400078ec0ff */
[----:B------:R-:W-:Y:S02]  /*3100*/  LOP3.LUT R30, R30, 0xffff, RZ, 0xc0, !PT ;  /* 0x0000ffff1e1e7812 */ /* 0x000fe400078ec0ff */
[----:B------:R-:W-:-:S02]  /*3110*/  SHF.R.U32.HI R4, RZ, 0x8, R44 ;  /* 0x00000008ff047819 */ /* 0x000fc4000001162c */
[----:B------:R-:W-:Y:S02]  /*3120*/  PRMT R11, R46, 0x3340, R1 ;  /* 0x000033402e0b7816 */ /* 0x000fe40000000001 */
[----:B------:R-:W-:Y:S02]  /*3130*/  PRMT R10, R54, 0x3340, R21 ;  /* 0x00003340360a7816 */ /* 0x000fe40000000015 */
[----:B------:R-:W-:Y:S02]  /*3140*/  LOP3.LUT R3, R3, 0xffff, RZ, 0xc0, !PT ;  /* 0x0000ffff03037812 */ /* 0x000fe400078ec0ff */
[----:B------:R-:W-:Y:S02]  /*3150*/  LOP3.LUT R2, R2, 0xffff, RZ, 0xc0, !PT ;  /* 0x0000ffff02027812 */ /* 0x000fe400078ec0ff */
[----:B------:R-:W-:Y:S02]  /*3160*/  PRMT R6, R30, 0x3340, R1 ;  /* 0x000033401e067816 */ /* 0x000fe40000000001 */
[----:B------:R-:W-:-:S02]  /*3170*/  PRMT R5, R38, 0x3340, R7 ;  /* 0x0000334026057816 */ /* 0x000fc40000000007 */
[----:B------:R-:W-:Y:S02]  /*3180*/  LOP3.LUT R4, R4, 0xffff, RZ, 0xc0, !PT ;  /* 0x0000ffff04047812 */ /* 0x000fe400078ec0ff */
[----:B------:R-:W-:Y:S02]  /*3190*/  PRMT R17, R10, 0x5410, R11 ;  /* 0x000054100a117816 */ /* 0x000fe4000000000b */
[----:B------:R-:W-:Y:S02]  /*31a0*/  PRMT R10, R2, 0x3340, R3 ;  /* 0x00003340020a7816 */ /* 0x000fe40000000003 */
[----:B------:R-:W-:Y:S02]  /*31b0*/  PRMT R19, R5, 0x5410, R6 ;  /* 0x0000541005137816 */ /* 0x000fe40000000006 */
[----:B------:R-:W-:Y:S02]  /*31c0*/  PRMT R11, R4, 0x3340, R1 ;  /* 0x00003340040b7816 */ /* 0x000fe40000000001 */
[----:B------:R-:W-:-:S02]  /*31d0*/  SHF.R.U32.HI R2, RZ, 0x8, R54 ;  /* 0x00000008ff027819 */ /* 0x000fc40000011636 */
[----:B------:R-:W-:Y:S02]  /*31e0*/  SHF.R.U32.HI R3, RZ, 0x8, R21 ;  /* 0x00000008ff037819 */ /* 0x000fe40000011615 */
[----:B------:R-:W-:Y:S02]  /*31f0*/  SHF.R.U32.HI R4, RZ, 0x8, R36 ;  /* 0x00000008ff047819 */ /* 0x000fe40000011624 */
[----:B------:R-:W-:Y:S02]  /*3200*/  SHF.R.U32.HI R5, RZ, 0x8, R23 ;  /* 0x00000008ff057819 */ /* 0x000fe40000011617 */
[----:B------:R-:W-:Y:S02]  /*3210*/  SHF.R.U32.HI R6, RZ, 0x8, R28 ;  /* 0x00000008ff067819 */ /* 0x000fe4000001161c */
[----:B------:R-:W-:Y:S02]  /*3220*/  LOP3.LUT R3, R3, 0xffff, RZ, 0xc0, !PT ;  /* 0x0000ffff03037812 */ /* 0x000fe400078ec0ff */
[----:B------:R-:W-:-:S02]  /*3230*/  LOP3.LUT R2, R2, 0xffff, RZ, 0xc0, !PT ;  /* 0x0000ffff02027812 */ /* 0x000fc400078ec0ff */
[----:B------:R-:W-:Y:S02]  /*3240*/  LOP3.LUT R5, R5, 0xffff, RZ, 0xc0, !PT ;  /* 0x0000ffff05057812 */ /* 0x000fe400078ec0ff */
[----:B------:R-:W-:Y:S02]  /*3250*/  LOP3.LUT R4, R4, 0xffff, RZ, 0xc0, !PT ;  /* 0x0000ffff04047812 */ /* 0x000fe400078ec0ff */
[----:B------:R-:W-:Y:S02]  /*3260*/  LOP3.LUT R6, R6, 0xffff, RZ, 0xc0, !PT ;  /* 0x0000ffff06067812 */ /* 0x000fe400078ec0ff */
[----:B------:R-:W-:Y:S02]  /*3270*/  PRMT R14, R2, 0x3340, R3 ;  /* 0x00003340020e7816 */ /* 0x000fe40000000003 */
[----:B------:R-:W-:Y:S02]  /*3280*/  PRMT R15, R6, 0x3340, R1 ;  /* 0x00003340060f7816 */ /* 0x000fe40000000001 */
[----:B------:R-:W-:-:S02]  /*3290*/  SHF.R.U32.HI R2, RZ, 0x8, R46 ;  /* 0x00000008ff027819 */ /* 0x000fc4000001162e */
[----:B------:R-:W-:Y:S02]  /*32a0*/  SHF.R.U32.HI R3, RZ, 0x8, R38 ;  /* 0x00000008ff037819 */ /* 0x000fe40000011626 */
[----:B------:R-:W-:Y:S02]  /*32b0*/  LOP3.LUT R2, R2, 0xffff, RZ, 0xc0, !PT ;  /* 0x0000ffff02027812 */ /* 0x000fe400078ec0ff */
[----:B------:R-:W-:Y:S02]  /*32c0*/  LOP3.LUT R21, R3, 0xffff, RZ, 0xc0, !PT ;  /* 0x0000ffff03157812 */ /* 0x000fe400078ec0ff */
[----:B------:R-:W-:Y:S01]  /*32d0*/  PRMT R3, R2, 0x3340, R1 ;  /* 0x0000334002037816 */ /* 0x000fe20000000001 */
[----:B-----5:R-:W-:Y:S01]  /*32e0*/  ULEA UR4, UR5, UR4, 0x18 ;  /* 0x0000000405047291 */ /* 0x020fe2000f8ec0ff */
[----:B------:R-:W-:Y:S01]  /*32f0*/  LOP3.LUT R40, R40, 0xffff, RZ, 0xc0, !PT ;  /* 0x0000ffff28287812 */ /* 0x000fe200078ec0ff */
[----:B------:R-:W0:Y:S01]  /*3300*/  LDCU UR5, c[0x0][0x3b4] ;  /* 0x00007680ff0577ac */ /* 0x000e220008000800 */
[----:B------:R-:W-:-:S02]  /*3310*/  LOP3.LUT R24, R24, 0xffff, RZ, 0xc0, !PT ;  /* 0x0000ffff18187812 */ /* 0x000fc400078ec0ff */
[----:B------:R-:W-:Y:S02]  /*3320*/  LOP3.LUT R42, R42, 0xffff, RZ, 0xc0, !PT ;  /* 0x0000ffff2a2a7812 */ /* 0x000fe400078ec0ff */
[----:B------:R-:W-:Y:S02]  /*3330*/  PRMT R11, R10, 0x5410, R11 ;  /* 0x000054100a0b7816 */ /* 0x000fe4000000000b */
[----:B------:R-:W-:Y:S02]  /*3340*/  PRMT R3, R14, 0x5410, R3 ;  /* 0x000054100e037816 */ /* 0x000fe40000000003 */
[----:B------:R-:W-:Y:S02]  /*3350*/  LOP3.LUT R26, R26, 0xffff, RZ, 0xc0, !PT ;  /* 0x0000ffff1a1a7812 */ /* 0x000fe400078ec0ff */
[--C-:B------:R-:W-:Y:S02]  /*3360*/  PRMT R2, R9, 0x4210, R40.reuse ;  /* 0x0000421009027816 */ /* 0x100fe40000000028 */
[----:B------:R-:W-:-:S02]  /*3370*/  PRMT R40, R11, 0x5210, R40 ;  /* 0x000052100b287816 */ /* 0x000fc40000000028 */
[----:B------:R-:W-:Y:S02]  /*3380*/  PRMT R10, R19, 0x4210, R26 ;  /* 0x00004210130a7816 */ /* 0x000fe4000000001a */
[----:B------:R-:W-:-:S04]  /*3390*/  SHF.R.U32.HI R19, RZ, 0x6, R0 ;  /* 0x00000006ff137819 */ /* 0x000fc80000011600 */
[----:B------:R-:W-:Y:S02]  /*33a0*/  SGXT.U32 R19, R19, 0x3 ;  /* 0x000000031313781a */ /* 0x000fe40000000000 */
[----:B------:R-:W-:Y:S02]  /*33b0*/  LEA.HI R11, R0, 0x18, RZ, 0x1a ;  /* 0x00000018000b7811 */ /* 0x000fe400078fd0ff */
[----:B--2---:R-:W-:Y:S01]  /*33c0*/  LOP3.LUT R33, R12, 0x60, R18, 0x78, !PT ;  /* 0x000000600c217812 */ /* 0x004fe200078e7812 */
[----:B------:R-:W-:Y:S01]  /*33d0*/  BAR.SYNC.DEFER_BLOCKING 0x0 ;  /* 0x0000000000007b1d */ /* 0x000fe20000010000 */
[----:B------:R-:W-:Y:S02]  /*33e0*/  SHF.R.S32.HI R18, RZ, 0x8, R0 ;  /* 0x00000008ff127819 */ /* 0x000fe40000011400 */
[----:B------:R-:W-:Y:S02]  /*33f0*/  PRMT R12, R4, 0x3340, R5 ;  /* 0x00003340040c7816 */ /* 0x000fe40000000005 */
[----:B------:R-:W-:-:S02]  /*3400*/  SGXT R6, R18, 0x1 ;  /* 0x000000011206781a */ /* 0x000fc40000000200 */
[----:B------:R-:W-:Y:S02]  /*3410*/  SHF.R.U32.HI R4, RZ, 0x8, R7 ;  /* 0x00000008ff047819 */ /* 0x000fe40000011607 */
[----:B------:R-:W-:Y:S02]  /*3420*/  SHF.R.U32.HI R5, RZ, 0x8, R30 ;  /* 0x00000008ff057819 */ /* 0x000fe4000001161e */
[----:B------:R-:W-:Y:S02]  /*3430*/  LOP3.LUT R7, R6, 0x2040, RZ, 0xc0, !PT ;  /* 0x0000204006077812 */ /* 0x000fe400078ec0ff */
[----:B------:R-:W-:Y:S01]  /*3440*/  LOP3.LUT R4, R4, 0xffff, RZ, 0xc0, !PT ;  /* 0x0000ffff04047812 */ /* 0x000fe200078ec0ff */
[----:B------:R-:W1:Y:S01]  /*3450*/  LDC R6, c[0x0][0x3b8] ;  /* 0x0000ee00ff067b82 */ /* 0x000e620000000800 */
[----:B------:R-:W-:Y:S02]  /*3460*/  LOP3.LUT R5, R5, 0xffff, RZ, 0xc0, !PT ;  /* 0x0000ffff05057812 */ /* 0x000fe400078ec0ff */
[----:B------:R-:W-:-:S02]  /*3470*/  LOP3.LUT R7, R7, 0x1c, R0, 0xf8, !PT ;  /* 0x0000001c07077812 */ /* 0x000fc400078ef800 */
[----:B------:R-:W-:Y:S02]  /*3480*/  PRMT R4, R21, 0x3340, R4 ;  /* 0x0000334015047816 */ /* 0x000fe40000000004 */
[----:B------:R-:W-:Y:S02]  /*3490*/  PRMT R5, R5, 0x3340, R16 ;  /* 0x0000334005057816 */ /* 0x000fe40000000010 */
[----:B------:R-:W-:Y:S02]  /*34a0*/  PRMT R15, R12, 0x5410, R15 ;  /* 0x000054100c0f7816 */ /* 0x000fe4000000000f */
[----:B------:R-:W-:Y:S02]  /*34b0*/  LOP3.LUT R7, R7, R8, RZ, 0x3c, !PT ;  /* 0x0000000807077212 */ /* 0x000fe400078e3cff */
[----:B------:R-:W-:Y:S02]  /*34c0*/  PRMT R5, R4, 0x5410, R5 ;  /* 0x0000541004057816 */ /* 0x000fe40000000005 */
[----:B------:R-:W-:-:S02]  /*34d0*/  PRMT R4, R13, 0x4210, R24 ;  /* 0x000042100d047816 */ /* 0x000fc40000000018 */
[----:B------:R-:W-:Y:S02]  /*34e0*/  PRMT R8, R17, 0x4210, R42 ;  /* 0x0000421011087816 */ /* 0x000fe4000000002a */
[----:B------:R-:W-:Y:S02]  /*34f0*/  PRMT R24, R15, 0x5210, R24 ;  /* 0x000052100f187816 */ /* 0x000fe40000000018 */
[----:B------:R-:W-:Y:S02]  /*3500*/  PRMT R42, R3, 0x5210, R42 ;  /* 0x00005210032a7816 */ /* 0x000fe4000000002a */
[----:B------:R-:W-:Y:S02]  /*3510*/  LOP3.LUT R3, R7, 0x20, RZ, 0x3c, !PT ;  /* 0x0000002007037812 */ /* 0x000fe400078e3cff */
[----:B------:R-:W-:Y:S01]  /*3520*/  PRMT R26, R5, 0x5210, R26 ;  /* 0x00005210051a7816 */ /* 0x000fe2000000001a */
[----:B------:R-:W-:Y:S04]  /*3530*/  STS [R7+UR4], R2 ;  /* 0x0000000207007988 */ /* 0x000fe80008000804 */
[----:B------:R-:W-:Y:S04]  /*3540*/  STS [R7+UR4+0x80], R4 ;  /* 0x0000800407007988 */ /* 0x000fe80008000804 */
[----:B------:R-:W-:Y:S04]  /*3550*/  STS [R7+UR4+0x100], R40 ;  /* 0x0001002807007988 */ /* 0x000fe80008000804 */
[----:B------:R4:W-:Y:S04]  /*3560*/  STS [R7+UR4+0x180], R24 ;  /* 0x0001801807007988 */ /* 0x0009e80008000804 */
[----:B------:R-:W-:Y:S04]  /*3570*/  STS [R3+UR4+0x1000], R8 ;  /* 0x0010000803007988 */ /* 0x000fe80008000804 */
[----:B------:R-:W-:Y:S04]  /*3580*/  STS [R3+UR4+0x1100], R42 ;  /* 0x0011002a03007988 */ /* 0x000fe80008000804 */
[----:B------:R0:W-:Y:S04]  /*3590*/  STS [R3+UR4+0x1080], R10 ;  /* 0x0010800a03007988 */ /* 0x0001e80008000804 */
[----:B------:R2:W-:Y:S01]  /*35a0*/  STS [R3+UR4+0x1180], R26 ;  /* 0x0011801a03007988 */ /* 0x0005e20008000804 */
[----:B------:R-:W-:Y:S01]  /*35b0*/  BAR.SYNC.DEFER_BLOCKING 0x0 ;  /* 0x0000000000007b1d */ /* 0x000fe20000010000 */
[----:B----4-:R-:W-:-:S02]  /*35c0*/  LOP3.LUT R7, R20, R19, RZ, 0xfc, !PT ;  /* 0x0000001314077212 */ /* 0x010fc400078efcff */
[----:B---3--:R-:W-:Y:S02]  /*35d0*/  ISETP.GE.AND P0, PT, R22, UR14, PT ;  /* 0x0000000e16007c0c */ /* 0x008fe4000bf06270 */
[----:B------:R-:W-:Y:S01]  /*35e0*/  LEA.HI R17, R0, 0x8, RZ, 0x1a ;  /* 0x0000000800117811 */ /* 0x000fe200078fd0ff */
[----:B0-----:R-:W-:Y:S01]  /*35f0*/  IMAD R10, R22, UR5, RZ ;  /* 0x00000005160a7c24 */ /* 0x001fe2000f8e02ff */
[----:B------:R-:W0:Y:S04]  /*3600*/  LDS R13, [R33+UR4] ;  /* 0x00000004210d7984 */ /* 0x000e280008000800 */
[----:B------:R-:W3:Y:S04]  /*3610*/  LDS R14, [R33+UR4+0x200] ;  /* 0x00020004210e7984 */ /* 0x000ee80008000800 */
[----:B------:R-:W4:Y:S04]  /*3620*/  LDS R3, [R33+UR4+0x400] ;  /* 0x0004000421037984 */ /* 0x000f280008000800 */
[----:B------:R-:W5:Y:S01]  /*3630*/  LDS R2, [R33+UR4+0x600] ;  /* 0x0006000421027984 */ /* 0x000f620008000800 */
[C---:B------:R-:W-:Y:S01]  /*3640*/  ISETP.LT.AND P1, PT, R7.reuse, UR15, !P0 ;  /* 0x0000000f07007c0c */ /* 0x040fe2000c721270 */
[----:B-1----:R-:W-:Y:S01]  /*3650*/  IMAD R32, R7, R6, RZ ;  /* 0x0000000607207224 */ /* 0x002fe200078e02ff */
[----:B------:R-:W-:Y:S01]  /*3660*/  LEA.HI R12, R0, R20, RZ, 0x1a ;  /* 0x00000014000c7211 */ /* 0x000fe200078fd0ff */
[C---:B------:R-:W-:Y:S01]  /*3670*/  IMAD.IADD R17, R20.reuse, 0x1, R17 ;  /* 0x0000000114117824 */ /* 0x040fe200078e0211 */
[----:B------:R-:W1:Y:S01]  /*3680*/  LDS R7, [R33+UR4+0x800] ;  /* 0x0008000421077984 */ /* 0x000e620008000800 */
[C---:B------:R-:W-:Y:S01]  /*3690*/  LOP3.LUT R8, R20.reuse, 0xd0, R19, 0xfe, !PT ;  /* 0x000000d014087812 */ /* 0x040fe200078efe13 */
[C---:B------:R-:W-:Y:S01]  /*36a0*/  IMAD.IADD R11, R20.reuse, 0x1, R11 ;  /* 0x00000001140b7824 */ /* 0x040fe200078e020b */
[----:B------:R-:W-:-:S02]  /*36b0*/  LOP3.LUT R0, R20, 0xf0, R19, 0xfe, !PT ;  /* 0x000000f014007812 */ /* 0x000fc400078efe13 */
[C-C-:B------:R-:W-:Y:S02]  /*36c0*/  LOP3.LUT R4, R20.reuse, 0xe0, R19.reuse, 0xfe, !PT ;  /* 0x000000e014047812 */ /* 0x140fe400078efe13 */
[C-C-:B------:R-:W-:Y:S02]  /*36d0*/  LOP3.LUT R24, R20.reuse, 0xc0, R19.reuse, 0xfe, !PT ;  /* 0x000000c014187812 */ /* 0x140fe400078efe13 */
[C-C-:B------:R-:W-:Y:S02]  /*36e0*/  LOP3.LUT R15, R20.reuse, 0xb0, R19.reuse, 0xfe, !PT ;  /* 0x000000b0140f7812 */ /* 0x140fe400078efe13 */
[C-C-:B------:R-:W-:Y:S02]  /*36f0*/  LOP3.LUT R25, R20.reuse, 0xa0, R19.reuse, 0xfe, !PT ;  /* 0x000000a014197812 */ /* 0x140fe400078efe13 */
[C-C-:B--2---:R-:W-:Y:S02]  /*3700*/  LOP3.LUT R26, R20.reuse, 0x90, R19.reuse, 0xfe, !PT ;  /* 0x00000090141a7812 */ /* 0x144fe400078efe13 */
[----:B------:R-:W-:-:S02]  /*3710*/  LOP3.LUT R27, R20, 0x80, R19, 0xfe, !PT ;  /* 0x00000080141b7812 */ /* 0x000fc400078efe13 */
[C-C-:B------:R-:W-:Y:S02]  /*3720*/  LOP3.LUT R28, R20.reuse, 0x70, R19.reuse, 0xfe, !PT ;  /* 0x00000070141c7812 */ /* 0x140fe400078efe13 */
[C-C-:B------:R-:W-:Y:S02]  /*3730*/  LOP3.LUT R29, R20.reuse, 0x60, R19.reuse, 0xfe, !PT ;  /* 0x00000060141d7812 */ /* 0x140fe400078efe13 */
[C-C-:B------:R-:W-:Y:S02]  /*3740*/  LOP3.LUT R22, R20.reuse, 0x50, R19.reuse, 0xfe, !PT ;  /* 0x0000005014167812 */ /* 0x140fe400078efe13 */
[C-C-:B------:R-:W-:Y:S02]  /*3750*/  LOP3.LUT R30, R20.reuse, 0x40, R19.reuse, 0xfe, !PT ;  /* 0x00000040141e7812 */ /* 0x140fe400078efe13 */
[C-C-:B------:R-:W-:Y:S02]  /*3760*/  LOP3.LUT R31, R20.reuse, 0x30, R19.reuse, 0xfe, !PT ;  /* 0x00000030141f7812 */ /* 0x140fe400078efe13 */
[----:B------:R-:W-:-:S02]  /*3770*/  LOP3.LUT R9, R20, 0x20, R19, 0xfe, !PT ;  /* 0x0000002014097812 */ /* 0x000fc400078efe13 */
[----:B------:R-:W-:Y:S01]  /*3780*/  LOP3.LUT R19, R20, 0x10, R19, 0xfe, !PT ;  /* 0x0000001014137812 */ /* 0x000fe200078efe13 */
[----:B------:R-:W-:Y:S01]  /*3790*/  IMAD R20, R17, R6, RZ ;  /* 0x0000000611147224 */ /* 0x000fe200078e02ff */
[----:B------:R-:W-:Y:S02]  /*37a0*/  IADD3 R5, P2, PT, R10, UR12, RZ ;  /* 0x0000000c0a057c10 */ /* 0x000fe4000ff5e0ff */
[----:B------:R-:W-:Y:S02]  /*37b0*/  ISETP.LT.AND P5, PT, R8, UR15, !P0 ;  /* 0x0000000f08007c0c */ /* 0x000fe4000c7a1270 */
[----:B------:R-:W-:Y:S01]  /*37c0*/  ISETP.LT.AND P4, PT, R9, UR15, !P0 ;  /* 0x0000000f09007c0c */ /* 0x000fe2000c781270 */
[----:B------:R-:W2:Y:S01]  /*37d0*/  LDS R8, [R33+UR4+0xa00] ;  /* 0x000a000421087984 */ /* 0x000ea20008000800 */
[----:B------:R-:W-:Y:S02]  /*37e0*/  LEA.HI.X.SX32 R9, R10, UR13, 0x1, P2 ;  /* 0x0000000d0a097c11 */ /* 0x000fe400090f0eff */
[-C--:B------:R-:W-:Y:S01]  /*37f0*/  IADD3 R16, P3, PT, R32, R5.reuse, RZ ;  /* 0x0000000520107210 */ /* 0x080fe20007f7e0ff */
[----:B------:R-:W1:Y:S01]  /*3800*/  LDS R10, [R33+UR4+0xc00] ;  /* 0x000c0004210a7984 */ /* 0x000e620008000800 */
[----:B------:R-:W-:-:S02]  /*3810*/  IADD3 R18, P6, PT, R20, R5, RZ ;  /* 0x0000000514127210 */ /* 0x000fc40007fde0ff */
[----:B------:R-:W-:Y:S01]  /*3820*/  ISETP.LT.AND P2, PT, R17, UR15, !P0 ;  /* 0x0000000f11007c0c */ /* 0x000fe2000c741270 */
[CC--:B------:R-:W-:Y:S01]  /*3830*/  IMAD R34, R19.reuse, R6.reuse, RZ ;  /* 0x0000000613227224 */ /* 0x0c0fe200078e02ff */
[-C--:B------:R-:W-:Y:S02]  /*3840*/  LEA.HI.X.SX32 R17, R32, R9.reuse, 0x1, P3 ;  /* 0x0000000920117211 */ /* 0x080fe400018f0eff */
[----:B------:R-:W-:Y:S01]  /*3850*/  ISETP.LT.AND P3, PT, R19, UR15, !P0 ;  /* 0x0000000f13007c0c */ /* 0x000fe2000c761270 */
[C---:B------:R-:W-:Y:S01]  /*3860*/  IMAD R36, R11.reuse, R6, RZ ;  /* 0x000000060b247224 */ /* 0x040fe200078e02ff */
[----:B------:R-:W-:Y:S02]  /*3870*/  LEA.HI.X.SX32 R19, R20, R9, 0x1, P6 ;  /* 0x0000000914137211 */ /* 0x000fe400030f0eff */
[----:B------:R-:W-:Y:S02]  /*3880*/  ISETP.LT.AND P6, PT, R11, UR15, !P0 ;  /* 0x0000000f0b007c0c */ /* 0x000fe4000c7c1270 */
[----:B------:R-:W2:Y:S01]  /*3890*/  LDS R11, [R33+UR4+0xe00] ;  /* 0x000e0004210b7984 */ /* 0x000ea20008000800 */
[----:B0-----:R-:W-:-:S05]  /*38a0*/  PRMT R23, R13, 0x7770, RZ ;  /* 0x000077700d177816 */ /* 0x001fca00000000ff */
[----:B------:R0:W-:Y:S01]  /*38b0*/  @P1 STG.E.U8 desc[UR8][R16.64], R23 ;  /* 0x0000001710001986 */ /* 0x0001e2000c101108 */
[----:B------:R-:W-:Y:S02]  /*38c0*/  IADD3 R20, P1, PT, R34, R5, RZ ;  /* 0x0000000522147210 */ /* 0x000fe40007f3e0ff */
[----:B---3--:R-:W-:Y:S01]  /*38d0*/  PRMT R35, R14, 0x7770, RZ ;  /* 0x000077700e237816 */ /* 0x008fe200000000ff */
[----:B------:R-:W-:Y:S01]  /*38e0*/  IMAD R32, R6, 0x20, R32 ;  /* 0x0000002006207824 */ /* 0x000fe200078e0220 */
[----:B------:R-:W-:Y:S02]  /*38f0*/  LEA.HI.X.SX32 R21, R34, R9, 0x1, P1 ;  /* 0x0000000922157211 */ /* 0x000fe400008f0eff */
[----:B----4-:R-:W-:Y:S01]  /*3900*/  PRMT R37, R3, 0x7770, RZ ;  /* 0x0000777003257816 */ /* 0x010fe200000000ff */
[----:B------:R3:W-:Y:S01]  /*3910*/  @P2 STG.E.U8 desc[UR8][R18.64], R35 ;  /* 0x0000002312002986 */ /* 0x0007e2000c101108 */
[----:B0-----:R-:W-:Y:S01]  /*3920*/  IADD3 R16, P1, PT, R36, R5, RZ ;  /* 0x0000000524107210 */ /* 0x001fe20007f3e0ff */
[----:B------:R-:W-:Y:S01]  /*3930*/  VIADD R23, R12, 0x28 ;  /* 0x000000280c177836 */ /* 0x000fe20000000000 */
[----:B-----5:R-:W-:-:S02]  /*3940*/  PRMT R39, R2, 0x7770, RZ ;  /* 0x0000777002277816 */ /* 0x020fc400000000ff */
[----:B------:R-:W-:Y:S01]  /*3950*/  LEA.HI.X.SX32 R17, R36, R9, 0x1, P1 ;  /* 0x0000000924117211 */ /* 0x000fe200008f0eff */
[C---:B------:R-:W-:Y:S01]  /*3960*/  IMAD R34, R23.reuse, R6, RZ ;  /* 0x0000000617227224 */ /* 0x040fe200078e02ff */
[----:B------:R-:W-:Y:S02]  /*3970*/  ISETP.LT.AND P2, PT, R22, UR15, !P0 ;  /* 0x0000000f16007c0c */ /* 0x000fe4000c741270 */
[C---:B------:R-:W-:Y:S01]  /*3980*/  IADD3 R22, P1, PT, R32.reuse, R5, RZ ;  /* 0x0000000520167210 */ /* 0x040fe20007f3e0ff */
[----:B------:R0:W-:Y:S01]  /*3990*/  @P3 STG.E.U8 desc[UR8][R20.64], R37 ;  /* 0x0000002514003986 */ /* 0x0001e2000c101108 */
[----:B------:R-:W-:Y:S02]  /*39a0*/  ISETP.LT.AND P3, PT, R23, UR15, !P0 ;  /* 0x0000000f17007c0c */ /* 0x000fe4000c761270 */
[----:B------:R-:W-:Y:S01]  /*39b0*/  LEA.HI.X.SX32 R23, R32, R9, 0x1, P1 ;  /* 0x0000000920177211 */ /* 0x000fe200008f0eff */
[----:B------:R4:W-:Y:S01]  /*39c0*/  @P6 STG.E.U8 desc[UR8][R16.64], R39 ;  /* 0x0000002710006986 */ /* 0x0009e2000c101108 */
[----:B-1----:R-:W-:Y:S01]  /*39d0*/  PRMT R33, R7, 0x7770, RZ ;  /* 0x0000777007217816 */ /* 0x002fe200000000ff */
[----:B------:R-:W-:Y:S01]  /*39e0*/  IMAD R32, R6, 0x10, R32 ;  /* 0x0000001006207824 */ /* 0x000fe200078e0220 */
[----:B---3--:R-:W-:-:S02]  /*39f0*/  IADD3 R18, P6, PT, R34, R5, RZ ;  /* 0x0000000522127210 */ /* 0x008fc40007fde0ff */
[----:B------:R-:W-:Y:S01]  /*3a00*/  ISETP.LT.AND P1, PT, R31, UR15, !P0 ;  /* 0x0000000f1f007c0c */ /* 0x000fe2000c721270 */
[----:B0-----:R-:W-:Y:S01]  /*3a10*/  VIADD R21, R12, 0x38 ;  /* 0x000000380c157836 */ /* 0x001fe20000000000 */
[----:B------:R-:W-:Y:S01]  /*3a20*/  LEA.HI.X.SX32 R19, R34, R9, 0x1, P6 ;  /* 0x0000000922137211 */ /* 0x000fe200030f0eff */
[----:B------:R0:W-:Y:S01]  /*3a30*/  @P4 STG.E.U8 desc[UR8][R22.64], R33 ;  /* 0x0000002116004986 */ /* 0x0001e2000c101108 */
[----:B------:R-:W-:Y:S01]  /*3a40*/  IADD3 R20, P4, PT, R32, R5, RZ ;  /* 0x0000000520147210 */ /* 0x000fe20007f9e0ff */
[CC--:B------:R-:W-:Y:S01]  /*3a50*/  IMAD R34, R21.reuse, R6.reuse, RZ ;  /* 0x0000000615227224 */ /* 0x0c0fe200078e02ff */
[----:B--2---:R-:W-:Y:S02]  /*3a60*/  PRMT R35, R8, 0x7770, RZ ;  /* 0x0000777008237816 */ /* 0x004fe400000000ff */
[----:B------:R-:W-:Y:S02]  /*3a70*/  ISETP.LT.AND P6, PT, R21, UR15, !P0 ;  /* 0x0000000f15007c0c */ /* 0x000fe4000c7c1270 */
[----:B------:R-:W-:Y:S01]  /*3a80*/  LEA.HI.X.SX32 R21, R32, R9, 0x1, P4 ;  /* 0x0000000920157211 */ /* 0x000fe200020f0eff */
[----:B------:R1:W-:Y:S01]  /*3a90*/  @P3 STG.E.U8 desc[UR8][R18.64], R35 ;  /* 0x0000002312003986 */ /* 0x0003e2000c101108 */
[----:B------:R-:W-:Y:S01]  /*3aa0*/  PRMT R37, R10, 0x7770, RZ ;  /* 0x000077700a257816 */ /* 0x000fe200000000ff */
[----:B------:R-:W-:Y:S01]  /*3ab0*/  VIADD R31, R12, 0x48 ;  /* 0x000000480c1f7836 */ /* 0x000fe20000000000 */
[----:B----4-:R-:W-:Y:S01]  /*3ac0*/  IADD3 R16, P4, PT, R34, R5, RZ ;  /* 0x0000000522107210 */ /* 0x010fe20007f9e0ff */
[----:B------:R-:W-:Y:S01]  /*3ad0*/  IMAD R32, R6, 0x10, R32 ;  /* 0x0000001006207824 */ /* 0x000fe200078e0220 */
[----:B------:R-:W-:Y:S01]  /*3ae0*/  ISETP.LT.AND P3, PT, R30, UR15, !P0 ;  /* 0x0000000f1e007c0c */ /* 0x000fe2000c761270 */
[----:B------:R2:W-:Y:S01]  /*3af0*/  @P1 STG.E.U8 desc[UR8][R20.64], R37 ;  /* 0x0000002514001986 */ /* 0x0005e2000c101108 */
[----:B------:R-:W-:Y:S01]  /*3b00*/  LEA.HI.X.SX32 R17, R34, R9, 0x1, P4 ;  /* 0x0000000922117211 */ /* 0x000fe200020f0eff */
[----:B------:R-:W-:Y:S01]  /*3b10*/  IMAD R30, R31, R6, RZ ;  /* 0x000000061f1e7224 */ /* 0x000fe200078e02ff */
[----:B0-----:R-:W-:-:S02]  /*3b20*/  PRMT R33, R11, 0x7770, RZ ;  /* 0x000077700b217816 */ /* 0x001fc400000000ff */
[----:B------:R-:W-:Y:S02]  /*3b30*/  ISETP.LT.AND P1, PT, R31, UR15, !P0 ;  /* 0x0000000f1f007c0c */ /* 0x000fe4000c721270 */
[-C--:B-1----:R-:W-:Y:S01]  /*3b40*/  IADD3 R18, P4, PT, R32, R5.reuse, RZ ;  /* 0x0000000520127210 */ /* 0x082fe20007f9e0ff */
[----:B------:R-:W-:Y:S01]  /*3b50*/  VIADD R23, R12, 0x58 ;  /* 0x000000580c177836 */ /* 0x000fe20000000000 */
[----:B------:R0:W-:Y:S01]  /*3b60*/  @P6 STG.E.U8 desc[UR8][R16.64], R33 ;  /* 0x0000002110006986 */ /* 0x0001e2000c101108 */
[----:B------:R-:W-:Y:S02]  /*3b70*/  IADD3 R22, P6, PT, R30, R5, RZ ;  /* 0x000000051e167210 */ /* 0x000fe40007fde0ff */
[----:B------:R-:W-:Y:S01]  /*3b80*/  LEA.HI.X.SX32 R19, R32, R9, 0x1, P4 ;  /* 0x0000000920137211 */ /* 0x000fe200020f0eff */
[----:B------:R-:W-:Y:S01]  /*3b90*/  IMAD R32, R6, 0x10, R32 ;  /* 0x0000001006207824 */ /* 0x000fe200078e0220 */
[----:B------:R-:W-:Y:S01]  /*3ba0*/  PRMT R31, R13, 0x7771, RZ ;  /* 0x000077710d1f7816 */ /* 0x000fe200000000ff */
[C---:B------:R-:W-:Y:S01]  /*3bb0*/  IMAD R34, R23.reuse, R6, RZ ;  /* 0x0000000617227224 */ /* 0x040fe200078e02ff */
[----:B------:R-:W-:-:S02]  /*3bc0*/  ISETP.LT.AND P4, PT, R23, UR15, !P0 ;  /* 0x0000000f17007c0c */ /* 0x000fc4000c781270 */
[----:B------:R-:W-:Y:S01]  /*3bd0*/  LEA.HI.X.SX32 R23, R30, R9, 0x1, P6 ;  /* 0x000000091e177211 */ /* 0x000fe200030f0eff */
[----:B------:R1:W-:Y:S01]  /*3be0*/  @P3 STG.E.U8 desc[UR8][R18.64], R31 ;  /* 0x0000001f12003986 */ /* 0x0003e2000c101108 */
[----:B------:R-:W-:Y:S02]  /*3bf0*/  PRMT R35, R14, 0x7771, RZ ;  /* 0x000077710e237816 */ /* 0x000fe400000000ff */
[-C--:B--2---:R-:W-:Y:S02]  /*3c00*/  IADD3 R20, P3, PT, R32, R5.reuse, RZ ;  /* 0x0000000520147210 */ /* 0x084fe40007f7e0ff */
[----:B0-----:R-:W-:Y:S01]  /*3c10*/  IADD3 R16, P6, PT, R34, R5, RZ ;  /* 0x0000000522107210 */ /* 0x001fe20007fde0ff */
[----:B------:R0:W-:Y:S01]  /*3c20*/  @P1 STG.E.U8 desc[UR8][R22.64], R35 ;  /* 0x0000002316001986 */ /* 0x0001e2000c101108 */
[----:B------:R-:W-:Y:S02]  /*3c30*/  LEA.HI.X.SX32 R21, R32, R9, 0x1, P3 ;  /* 0x0000000920157211 */ /* 0x000fe400018f0eff */
[----:B------:R-:W-:-:S02]  /*3c40*/  ISETP.LT.AND P1, PT, R27, UR15, !P0 ;  /* 0x0000000f1b007c0c */ /* 0x000fc4000c721270 */
[----:B------:R-:W-:Y:S02]  /*3c50*/  PRMT R27, R3, 0x7771, RZ ;  /* 0x00007771031b7816 */ /* 0x000fe400000000ff */
[----:B------:R-:W-:Y:S01]  /*3c60*/  ISETP.LT.AND P3, PT, R29, UR15, !P0 ;  /* 0x0000000f1d007c0c */ /* 0x000fe2000c761270 */
[----:B------:R-:W-:Y:S01]  /*3c70*/  IMAD R32, R6, 0x10, R32 ;  /* 0x0000001006207824 */ /* 0x000fe200078e0220 */
[----:B------:R-:W-:Y:S02]  /*3c80*/  LEA.HI.X.SX32 R17, R34, R9, 0x1, P6 ;  /* 0x0000000922117211 */ /* 0x000fe400030f0eff */
[----:B------:R-:W-:Y:S01]  /*3c90*/  PRMT R29, R2, 0x7771, RZ ;  /* 0x00007771021d7816 */ /* 0x000fe200000000ff */
[----:B-1----:R-:W-:Y:S01]  /*3ca0*/  VIADD R19, R12, 0x68 ;  /* 0x000000680c137836 */ /* 0x002fe20000000000 */
[----:B------:R1:W-:Y:S03]  /*3cb0*/  @P2 STG.E.U8 desc[UR8][R20.64], R27 ;  /* 0x0000001b14002986 */ /* 0x0003e6000c101108 */
[----:B0-----:R-:W-:Y:S01]  /*3cc0*/  IMAD R22, R19, R6, RZ ;  /* 0x0000000613167224 */ /* 0x001fe200078e02ff */
[----:B------:R0:W-:Y:S01]  /*3cd0*/  @P4 STG.E.U8 desc[UR8][R16.64], R29 ;  /* 0x0000001d10004986 */ /* 0x0001e2000c101108 */
[----:B------:R-:W-:-:S02]  /*3ce0*/  IADD3 R18, P4, PT, R32, R5, RZ ;  /* 0x0000000520127210 */ /* 0x000fc40007f9e0ff */
[----:B------:R-:W-:Y:S02]  /*3cf0*/  ISETP.LT.AND P2, PT, R19, UR15, !P0 ;  /* 0x0000000f13007c0c */ /* 0x000fe4000c741270 */
[----:B------:R-:W-:Y:S01]  /*3d00*/  LEA.HI.X.SX32 R19, R32, R9, 0x1, P4 ;  /* 0x0000000920137211 */ /* 0x000fe200020f0eff */
[----:B------:R-:W-:Y:S01]  /*3d10*/  VIADD R23, R12, 0x78 ;  /* 0x000000780c177836 */ /* 0x000fe20000000000 */
[----:B-1----:R-:W-:Y:S01]  /*3d20*/  IADD3 R20, P4, PT, R22, R5, RZ ;  /* 0x0000000516147210 */ /* 0x002fe20007f9e0ff */
[----:B------:R-:W-:Y:S01]  /*3d30*/  IMAD R32, R6, 0x10, R32 ;  /* 0x0000001006207824 */ /* 0x000fe200078e0220 */
[----:B------:R-:W-:Y:S02]  /*3d40*/  PRMT R31, R7, 0x7771, RZ ;  /* 0x00007771071f7816 */ /* 0x000fe400000000ff */
[----:B------:R-:W-:Y:S01]  /*3d50*/  ISETP.LT.AND P6, PT, R28, UR15, !P0 ;  /* 0x0000000f1c007c0c */ /* 0x000fe2000c7c1270 */
[----:B------:R-:W-:Y:S01]  /*3d60*/  IMAD R28, R23, R6, RZ ;  /* 0x00000006171c7224 */ /* 0x000fe200078e02ff */
[----:B------:R-:W-:-:S02]  /*3d70*/  LEA.HI.X.SX32 R21, R22, R9, 0x1, P4 ;  /* 0x0000000916157211 */ /* 0x000fc400020f0eff */
[----:B0-----:R-:W-:Y:S02]  /*3d80*/  PRMT R29, R8, 0x7771, RZ ;  /* 0x00007771081d7816 */ /* 0x001fe400000000ff */
[----:B------:R-:W-:Y:S01]  /*3d90*/  ISETP.LT.AND P4, PT, R23, UR15, !P0 ;  /* 0x0000000f17007c0c */ /* 0x000fe2000c781270 */
[----:B------:R0:W-:Y:S01]  /*3da0*/  @P3 STG.E.U8 desc[UR8][R18.64], R31 ;  /* 0x0000001f12003986 */ /* 0x0001e2000c101108 */
[-C--:B------:R-:W-:Y:S01]  /*3db0*/  IADD3 R16, P3, PT, R32, R5.reuse, RZ ;  /* 0x0000000520107210 */ /* 0x080fe20007f7e0ff */
[----:B------:R-:W-:Y:S02]  /*3dc0*/  VIADD R27, R12, 0x88 ;  /* 0x000000880c1b7836 */ /* 0x000fe40000000000 */
[----:B------:R1:W-:Y:S01]  /*3dd0*/  @P2 STG.E.U8 desc[UR8][R20.64], R29 ;  /* 0x0000001d14002986 */ /* 0x0003e2000c101108 */
[----:B------:R-:W-:Y:S02]  /*3de0*/  IADD3 R22, P2, PT, R28, R5, RZ ;  /* 0x000000051c167210 */ /* 0x000fe40007f5e0ff */
[----:B------:R-:W-:Y:S01]  /*3df0*/  LEA.HI.X.SX32 R17, R32, R9, 0x1, P3 ;  /* 0x0000000920117211 */ /* 0x000fe200018f0eff */
[----:B------:R-:W-:Y:S01]  /*3e00*/  IMAD R32, R6, 0x10, R32 ;  /* 0x0000001006207824 */ /* 0x000fe200078e0220 */
[----:B------:R-:W-:-:S02]  /*3e10*/  PRMT R33, R10, 0x7771, RZ ;  /* 0x000077710a217816 */ /* 0x000fc400000000ff */
[----:B------:R-:W-:Y:S01]  /*3e20*/  LEA.HI.X.SX32 R23, R28, R9, 0x1, P2 ;  /* 0x000000091c177211 */ /* 0x000fe200010f0eff */
[----:B------:R-:W-:Y:S01]  /*3e30*/  IMAD R28, R27, R6, RZ ;  /* 0x000000061b1c7224 */ /* 0x000fe200078e02ff */
[----:B0-----:R-:W-:Y:S02]  /*3e40*/  PRMT R31, R11, 0x7771, RZ ;  /* 0x000077710b1f7816 */ /* 0x001fe400000000ff */
[----:B------:R-:W-:Y:S01]  /*3e50*/  ISETP.LT.AND P3, PT, R27, UR15, !P0 ;  /* 0x0000000f1b007c0c */ /* 0x000fe2000c761270 */
[----:B------:R0:W-:Y:S01]  /*3e60*/  @P6 STG.E.U8 desc[UR8][R16.64], R33 ;  /* 0x0000002110006986 */ /* 0x0001e2000c101108 */
[----:B------:R-:W-:-:S03]  /*3e70*/  IADD3 R18, P6, PT, R32, R5, RZ ;  /* 0x0000000520127210 */ /* 0x000fc60007fde0ff */
[----:B------:R2:W-:Y:S01]  /*3e80*/  @P4 STG.E.U8 desc[UR8][R22.64], R31 ;  /* 0x0000001f16004986 */ /* 0x0005e2000c101108 */
[----:B-1----:R-:W-:Y:S02]  /*3e90*/  IADD3 R20, P4, PT, R28, R5, RZ ;  /* 0x000000051c147210 */ /* 0x002fe40007f9e0ff */
[-C--:B------:R-:W-:Y:S02]  /*3ea0*/  LEA.HI.X.SX32 R19, R32, R9.reuse, 0x1, P6 ;  /* 0x0000000920137211 */ /* 0x080fe400030f0eff */
[----:B------:R-:W-:Y:S01]  /*3eb0*/  PRMT R27, R13, 0x7772, RZ ;  /* 0x000077720d1b7816 */ /* 0x000fe200000000ff */
[----:B------:R-:W-:Y:S01]  /*3ec0*/  IMAD R32, R6, 0x10, R32 ;  /* 0x0000001006207824 */ /* 0x000fe200078e0220 */
[----:B------:R-:W-:Y:S02]  /*3ed0*/  LEA.HI.X.SX32 R21, R28, R9, 0x1, P4 ;  /* 0x000000091c157211 */ /* 0x000fe400020f0eff */
[----:B------:R-:W-:Y:S01]  /*3ee0*/  PRMT R29, R14, 0x7772, RZ ;  /* 0x000077720e1d7816 */ /* 0x000fe200000000ff */
[----:B0-----:R-:W-:Y:S01]  /*3ef0*/  VIADD R17, R12, 0x98 ;  /* 0x000000980c117836 */ /* 0x001fe20000000000 */
[----:B------:R-:W-:Y:S01]  /*3f00*/  ISETP.LT.AND P6, PT, R26, UR15, !P0 ;  /* 0x0000000f1a007c0c */ /* 0x000fe2000c7c1270 */
[----:B------:R0:W-:Y:S02]  /*3f10*/  @P1 STG.E.U8 desc[UR8][R18.64], R27 ;  /* 0x0000001b12001986 */ /* 0x0001e4000c101108 */
[----:B--2---:R-:W-:-:S02]  /*3f20*/  IMAD R22, R17, R6, RZ ;  /* 0x0000000611167224 */ /* 0x004fc400078e02ff */
[----:B------:R1:W-:Y:S01]  /*3f30*/  @P3 STG.E.U8 desc[UR8][R20.64], R29 ;  /* 0x0000001d14003986 */ /* 0x0003e2000c101108 */
[C---:B------:R-:W-:Y:S02]  /*3f40*/  IADD3 R16, P3, PT, R32.reuse, R5, RZ ;  /* 0x0000000520107210 */ /* 0x040fe40007f7e0ff */
[----:B------:R-:W-:Y:S02]  /*3f50*/  ISETP.LT.AND P1, PT, R17, UR15, !P0 ;  /* 0x0000000f11007c0c */ /* 0x000fe4000c721270 */
[----:B------:R-:W-:Y:S02]  /*3f60*/  ISETP.LT.AND P4, PT, R25, UR15, !P0 ;  /* 0x0000000f19007c0c */ /* 0x000fe4000c781270 */
[----:B------:R-:W-:Y:S01]  /*3f70*/  LEA.HI.X.SX32 R17, R32, R9, 0x1, P3 ;  /* 0x0000000920117211 */ /* 0x000fe200018f0eff */
[----:B------:R-:W-:Y:S01]  /*3f80*/  IMAD R32, R6, 0x10, R32 ;  /* 0x0000001006207824 */ /* 0x000fe200078e0220 */
[----:B------:R-:W-:Y:S01]  /*3f90*/  PRMT R25, R3, 0x7772, RZ ;  /* 0x0000777203197816 */ /* 0x000fe200000000ff */
[----:B------:R-:W-:Y:S01]  /*3fa0*/  VIADD R23, R12, 0xa8 ;  /* 0x000000a80c177836 */ /* 0x000fe20000000000 */
[----:B0-----:R-:W-:-:S02]  /*3fb0*/  IADD3 R18, P3, PT, R22, R5, RZ ;  /* 0x0000000516127210 */ /* 0x001fc40007f7e0ff */
[----:B------:R-:W-:Y:S01]  /*3fc0*/  ISETP.LT.AND P2, PT, R24, UR15, !P0 ;  /* 0x0000000f18007c0c */ /* 0x000fe2000c741270 */
[----:B------:R0:W-:Y:S01]  /*3fd0*/  @P6 STG.E.U8 desc[UR8][R16.64], R25 ;  /* 0x0000001910006986 */ /* 0x0001e2000c101108 */
[----:B------:R-:W-:Y:S01]  /*3fe0*/  LEA.HI.X.SX32 R19, R22, R9, 0x1, P3 ;  /* 0x0000000916137211 */ /* 0x000fe200018f0eff */
[C---:B------:R-:W-:Y:S01]  /*3ff0*/  IMAD R24, R23.reuse, R6, RZ ;  /* 0x0000000617187224 */ /* 0x040fe200078e02ff */
[----:B-1----:R-:W-:Y:S02]  /*4000*/  IADD3 R20, P6, PT, R32, R5, RZ ;  /* 0x0000000520147210 */ /* 0x002fe40007fde0ff */
[----:B------:R-:W-:Y:S02]  /*4010*/  PRMT R27, R2, 0x7772, RZ ;  /* 0x00007772021b7816 */ /* 0x000fe400000000ff */
[----:B------:R-:W-:Y:S02]  /*4020*/  ISETP.LT.AND P3, PT, R23, UR15, !P0 ;  /* 0x0000000f17007c0c */ /* 0x000fe4000c761270 */
[----:B------:R-:W-:Y:S01]  /*4030*/  LEA.HI.X.SX32 R21, R32, R9, 0x1, P6 ;  /* 0x0000000920157211 */ /* 0x000fe200030f0eff */
[----:B------:R1:W-:Y:S01]  /*4040*/  @P1 STG.E.U8 desc[UR8][R18.64], R27 ;  /* 0x0000001b12001986 */ /* 0x0003e2000c101108 */
[----:B------:R-:W-:Y:S01]  /*4050*/  IADD3 R22, P6, PT, R24, R5, RZ ;  /* 0x0000000518167210 */ /* 0x000fe20007fde0ff */
[----:B------:R-:W-:Y:S01]  /*4060*/  IMAD R32, R6, 0x10, R32 ;  /* 0x0000001006207824 */ /* 0x000fe200078e0220 */
[----:B------:R-:W-:Y:S01]  /*4070*/  ISETP.LT.AND P1, PT, R15, UR15, !P0 ;  /* 0x0000000f0f007c0c */ /* 0x000fe2000c721270 */
[----:B0-----:R-:W-:Y:S01]  /*4080*/  VIADD R17, R12, 0xb8 ;  /* 0x000000b80c117836 */ /* 0x001fe20000000000 */
[----:B------:R-:W-:-:S02]  /*4090*/  PRMT R29, R7, 0x7772, RZ ;  /* 0x00007772071d7816 */ /* 0x000fc400000000ff */
[----:B------:R-:W-:Y:S01]  /*40a0*/  LEA.HI.X.SX32 R23, R24, R9, 0x1, P6 ;  /* 0x0000000918177211 */ /* 0x000fe200030f0eff */
[CC--:B------:R-:W-:Y:S01]  /*40b0*/  IMAD R24, R17.reuse, R6.reuse, RZ ;  /* 0x0000000611187224 */ /* 0x0c0fe200078e02ff */
[----:B------:R-:W-:Y:S01]  /*40c0*/  IADD3 R16, P6, PT, R32, R5, RZ ;  /* 0x0000000520107210 */ /* 0x000fe20007fde0ff */
[----:B------:R0:W-:Y:S01]  /*40d0*/  @P4 STG.E.U8 desc[UR8][R20.64], R29 ;  /* 0x0000001d14004986 */ /* 0x0001e2000c101108 */
[----:B------:R-:W-:Y:S01]  /*40e0*/  PRMT R25, R8, 0x7772, RZ ;  /* 0x0000777208197816 */ /* 0x000fe200000000ff */
[----:B------:R-:W-:Y:S01]  /*40f0*/  VIADD R15, R12, 0xc8 ;  /* 0x000000c80c0f7836 */ /* 0x000fe20000000000 */
[----:B------:R-:W-:Y:S02]  /*4100*/  ISETP.LT.AND P4, PT, R17, UR15, !P0 ;  /* 0x0000000f11007c0c */ /* 0x000fe4000c781270 */
[----:B------:R-:W-:Y:S01]  /*4110*/  LEA.HI.X.SX32 R17, R32, R9, 0x1, P6 ;  /* 0x0000000920117211 */ /* 0x000fe200030f0eff */
[----:B------:R-:W-:Y:S01]  /*4120*/  IMAD R32, R6, 0x10, R32 ;  /* 0x0000001006207824 */ /* 0x000fe200078e0220 */
[----:B-1----:R-:W-:Y:S01]  /*4130*/  PRMT R27, R10, 0x7772, RZ ;  /* 0x000077720a1b7816 */ /* 0x002fe200000000ff */
[----:B------:R1:W-:Y:S01]  /*4140*/  @P3 STG.E.U8 desc[UR8][R22.64], R25 ;  /* 0x0000001916003986 */ /* 0x0003e2000c101108 */
[C---:B------:R-:W-:Y:S01]  /*4150*/  IADD3 R18, P6, PT, R24.reuse, R5, RZ ;  /* 0x0000000518127210 */ /* 0x040fe20007fde0ff */
[C---:B------:R-:W-:Y:S01]  /*4160*/  IMAD R26, R15.reuse, R6, RZ ;  /* 0x000000060f1a7224 */ /* 0x040fe200078e02ff */
[----:B------:R-:W-:Y:S01]  /*4170*/  ISETP.LT.AND P3, PT, R15, UR15, !P0 ;  /* 0x0000000f0f007c0c */ /* 0x000fe2000c761270 */
[----:B------:R-:W-:Y:S01]  /*4180*/  @P1 STG.E.U8 desc[UR8][R16.64], R27 ;  /* 0x0000001b10001986 */ /* 0x000fe2000c101108 */
[----:B------:R-:W-:-:S02]  /*4190*/  LEA.HI.X.SX32 R19, R24, R9, 0x1, P6 ;  /* 0x0000000918137211 */ /* 0x000fc400030f0eff */
[-C--:B0-----:R-:W-:Y:S02]  /*41a0*/  IADD3 R20, P1, PT, R32, R5.reuse, RZ ;  /* 0x0000000520147210 */ /* 0x081fe40007f3e0ff */
[----:B------:R-:W-:Y:S02]  /*41b0*/  PRMT R29, R11, 0x7772, RZ ;  /* 0x000077720b1d7816 */ /* 0x000fe400000000ff */
[----:B-1----:R-:W-:Y:S02]  /*41c0*/  IADD3 R22, P6, PT, R26, R5, RZ ;  /* 0x000000051a167210 */ /* 0x002fe40007fde0ff */
[-C--:B------:R-:W-:Y:S02]  /*41d0*/  LEA.HI.X.SX32 R21, R32, R9.reuse, 0x1, P1 ;  /* 0x0000000920157211 */ /* 0x080fe400008f0eff */
[----:B------:R-:W-:Y:S01]  /*41e0*/  PRMT R31, R13, 0x7773, RZ ;  /* 0x000077730d1f7816 */ /* 0x000fe200000000ff */
[----:B------:R-:W-:Y:S01]  /*41f0*/  IMAD R32, R6, 0x10, R32 ;  /* 0x0000001006207824 */ /* 0x000fe200078e0220 */
[----:B------:R-:W-:-:S02]  /*4200*/  LEA.HI.X.SX32 R23, R26, R9, 0x1, P6 ;  /* 0x000000091a177211 */ /* 0x000fc400030f0eff */
[----:B------:R-:W-:Y:S01]  /*4210*/  PRMT R33, R14, 0x7773, RZ ;  /* 0x000077730e217816 */ /* 0x000fe200000000ff */
[C---:B------:R-:W-:Y:S01]  /*4220*/  VIADD R15, R12.reuse, 0xd8 ;  /* 0x000000d80c0f7836 */ /* 0x040fe20000000000 */
[----:B------:R-:W-:Y:S01]  /*4230*/  @P4 STG.E.U8 desc[UR8][R18.64], R29 ;  /* 0x0000001d12004986 */ /* 0x000fe2000c101108 */
[C---:B------:R-:W-:Y:S02]  /*4240*/  VIADD R13, R12.reuse, 0xe8 ;  /* 0x000000e80c0d7836 */ /* 0x040fe40000000000 */
[----:B------:R-:W-:Y:S01]  /*4250*/  VIADD R25, R12, 0xf8 ;  /* 0x000000f80c197836 */ /* 0x000fe20000000000 */
[----:B------:R0:W-:Y:S01]  /*4260*/  @P2 STG.E.U8 desc[UR8][R20.64], R31 ;  /* 0x0000001f14002986 */ /* 0x0001e2000c101108 */
[----:B------:R-:W-:-:S03]  /*4270*/  IMAD R24, R15, R6, RZ ;  /* 0x000000060f187224 */ /* 0x000fc600078e02ff */
[----:B------:R1:W-:Y:S01]  /*4280*/  @P3 STG.E.U8 desc[UR8][R22.64], R33 ;  /* 0x0000002116003986 */ /* 0x0003e2000c101108 */
[----:B------:R-:W-:Y:S01]  /*4290*/  IADD3 R12, P3, PT, R32, R5, RZ ;  /* 0x00000005200c7210 */ /* 0x000fe20007f7e0ff */
[CC--:B------:R-:W-:Y:S01]  /*42a0*/  IMAD R26, R13.reuse, R6.reuse, RZ ;  /* 0x000000060d1a7224 */ /* 0x0c0fe200078e02ff */
[----:B------:R-:W-:Y:S01]  /*42b0*/  ISETP.LT.AND P2, PT, R13, UR15, !P0 ;  /* 0x0000000f0d007c0c */ /* 0x000fe2000c741270 */
[----:B------:R-:W-:Y:S02]  /*42c0*/  IMAD R28, R25, R6, RZ ;  /* 0x00000006191c7224 */ /* 0x000fe400078e02ff */
[----:B0-----:R-:W-:Y:S01]  /*42d0*/  IMAD R20, R6, 0x10, R32 ;  /* 0x0000001006147824 */ /* 0x001fe200078e0220 */
[----:B------:R-:W-:Y:S02]  /*42e0*/  LEA.HI.X.SX32 R13, R32, R9, 0x1, P3 ;  /* 0x00000009200d7211 */ /* 0x000fe400018f0eff */
[-C--:B------:R-:W-:Y:S01]  /*42f0*/  IADD3 R14, P1, PT, R24, R5.reuse, RZ ;  /* 0x00000005180e7210 */ /* 0x080fe20007f3e0ff */
[----:B------:R-:W-:Y:S01]  /*4300*/  IMAD R6, R6, 0x10, R20 ;  /* 0x0000001006067824 */ /* 0x000fe200078e0214 */
[----:B------:R-:W-:-:S02]  /*4310*/  IADD3 R16, P3, PT, R20, R5, RZ ;  /* 0x0000000514107210 */ /* 0x000fc40007f7e0ff */
[----:B------:R-:W-:Y:S02]  /*4320*/  ISETP.LT.AND P4, PT, R15, UR15, !P0 ;  /* 0x0000000f0f007c0c */ /* 0x000fe4000c781270 */
[-C--:B------:R-:W-:Y:S02]  /*4330*/  LEA.HI.X.SX32 R15, R24, R9.reuse, 0x1, P1 ;  /* 0x00000009180f7211 */ /* 0x080fe400008f0eff */
[----:B------:R-:W-:Y:S02]  /*4340*/  LEA.HI.X.SX32 R17, R20, R9, 0x1, P3 ;  /* 0x0000000914117211 */ /* 0x000fe400018f0eff */
[-C--:B------:R-:W-:Y:S02]  /*4350*/  IADD3 R20, P1, PT, R6, R5.reuse, RZ ;  /* 0x0000000506147210 */ /* 0x080fe40007f3e0ff */
[----:B------:R-:W-:Y:S02]  /*4360*/  IADD3 R18, P6, PT, R26, R5, RZ ;  /* 0x000000051a127210 */ /* 0x000fe40007fde0ff */
[----:B------:R-:W-:-:S02]  /*4370*/  ISETP.LT.AND P3, PT, R4, UR15, !P0 ;  /* 0x0000000f04007c0c */ /* 0x000fc4000c761270 */
[-C--:B------:R-:W-:Y:S02]  /*4380*/  LEA.HI.X.SX32 R21, R6, R9.reuse, 0x1, P1 ;  /* 0x0000000906157211 */ /* 0x080fe400008f0eff */
[----:B------:R-:W-:Y:S02]  /*4390*/  LEA.HI.X.SX32 R19, R26, R9, 0x1, P6 ;  /* 0x000000091a137211 */ /* 0x000fe400030f0eff */
[----:B------:R-:W-:Y:S02]  /*43a0*/  ISETP.LT.AND P1, PT, R25, UR15, !P0 ;  /* 0x0000000f19007c0c */ /* 0x000fe4000c721270 */
[----:B------:R-:W-:Y:S02]  /*43b0*/  IADD3 R4, P6, PT, R28, R5, RZ ;  /* 0x000000051c047210 */ /* 0x000fe40007fde0ff */
[----:B------:R-:W-:Y:S02]  /*43c0*/  ISETP.LT.AND P0, PT, R0, UR15, !P0 ;  /* 0x0000000f00007c0c */ /* 0x000fe4000c701270 */
[----:B------:R-:W-:-:S02]  /*43d0*/  PRMT R3, R3, 0x7773, RZ ;  /* 0x0000777303037816 */ /* 0x000fc400000000ff */
[----:B------:R-:W-:Y:S02]  /*43e0*/  LEA.HI.X.SX32 R5, R28, R9, 0x1, P6 ;  /* 0x000000091c057211 */ /* 0x000fe400030f0eff */
[----:B------:R-:W-:Y:S02]  /*43f0*/  PRMT R9, R2, 0x7773, RZ ;  /* 0x0000777302097816 */ /* 0x000fe400000000ff */
[----:B------:R-:W-:Y:S02]  /*4400*/  PRMT R7, R7, 0x7773, RZ ;  /* 0x0000777307077816 */ /* 0x000fe400000000ff */
[----:B-1----:R-:W-:Y:S01]  /*4410*/  PRMT R23, R8, 0x7773, RZ ;  /* 0x0000777308177816 */ /* 0x002fe200000000ff */
[----:B------:R0:W-:Y:S01]  /*4420*/  @P5 STG.E.U8 desc[UR8][R12.64], R3 ;  /* 0x000000030c005986 */ /* 0x0001e2000c101108 */
[----:B------:R-:W-:-:S03]  /*4430*/  PRMT R25, R10, 0x7773, RZ ;  /* 0x000077730a197816 */ /* 0x000fc600000000ff */
[----:B------:R0:W-:Y:S04]  /*4440*/  @P4 STG.E.U8 desc[UR8][R14.64], R9 ;  /* 0x000000090e004986 */ /* 0x0001e8000c101108 */
[----:B------:R0:W-:Y:S04]  /*4450*/  @P3 STG.E.U8 desc[UR8][R16.64], R7 ;  /* 0x0000000710003986 */ /* 0x0001e8000c101108 */
[----:B------:R0:W-:Y:S01]  /*4460*/  @P2 STG.E.U8 desc[UR8][R18.64], R23 ;  /* 0x0000001712002986 */ /* 0x0001e2000c101108 */
[----:B------:R-:W-:-:S03]  /*4470*/  PRMT R11, R11, 0x7773, RZ ;  /* 0x000077730b0b7816 */ /* 0x000fc600000000ff */
[----:B------:R0:W-:Y:S01]  /*4480*/  @P0 STG.E.U8 desc[UR8][R20.64], R25 ;  /* 0x0000001914000986 */ /* 0x0001e2000c101108 */
[----:B------:R-:W-:Y:S05]  /*4490*/  @!P1 EXIT ;  /* 0x000000000000994d */ /* 0x000fea0003800000 */
[----:B------:R-:W-:Y:S01]  /*44a0*/  STG.E.U8 desc[UR8][R4.64], R11 ;  /* 0x0000000b04007986 */ /* 0x000fe2000c101108 */
[----:B------:R-:W-:Y:S05]  /*44b0*/  EXIT ;  /* 0x000000000000794d */ /* 0x000fea0003800000 */
.L_x_3:
[----:B------:R-:W-:-:S00]  /*44c0*/  BRA `(.L_x_3) ;  /* 0xfffffffc00fc7947 */ /* 0x000fc0000383ffff */
[----:B------:R-:W-:-:S00]  /*44d0*/  NOP ;  /* 0x0000000000007918 */ /* 0x000fc00000000000 */
        /* <DEDUP_REMOVED lines=10> */
.L_x_4:


//--------------------- .nv.shared.matmul_kernel  --------------------------
	.section	.nv.shared.matmul_kernel,"aw",@nobits
	.sectionflags	@""
	.align	16
	.zero		1024


//--------------------- .nv.shared.reserved.0     --------------------------
	.section	.nv.shared.reserved.0,"aw",@nobits
	.weak		__nv_reservedSMEM_offset_0_alias
	.size		__nv_reservedSMEM_offset_0_alias, 0, 64
	.other		__nv_reservedSMEM_offset_0_alias,@"STO_CUDA_RESERVED_SHARED STV_DEFAULT"
__nv_reservedSMEM_offset_0_alias:
	.zero		0
	.zero		64


//--------------------- .nv.constant0.matmul_kernel --------------------------
	.section	.nv.constant0.matmul_kernel,"a",@progbits
	.sectionflags	@""
	.align	4
.nv.constant0.matmul_kernel:
	.zero		976


//--------------------- SYMBOLS --------------------------

	.type		.nv.reservedSmem.offset0,@object
	.size		.nv.reservedSmem.offset0,0x4
	.type		.nv.reservedSmem.cap,@object
	.size		.nv.reservedSmem.cap,0x4
